//
// Generated by NVIDIA NVVM Compiler
//
// Compiler Build ID: CL-36424714
// Cuda compilation tools, release 13.0, V13.0.88
// Based on NVVM 20.0.0
//

.version 9.0
.target sm_100
.address_size 64

	// .globl	_Z8GPUMergePfiii
// _ZZ8GPUMergePfiiiE7subList has been demoted

.visible .entry _Z8GPUMergePfiii(
	.param .u64 .ptr .align 1 _Z8GPUMergePfiii_param_0,
	.param .u32 _Z8GPUMergePfiii_param_1,
	.param .u32 _Z8GPUMergePfiii_param_2,
	.param .u32 _Z8GPUMergePfiii_param_3
)
{
	.reg .pred 	%p<64>;
	.reg .b16 	%rs<13>;
	.reg .b32 	%r<196>;
	.reg .b32 	%f<46>;
	.reg .b64 	%rd<11>;
	// demoted variable
	.shared .align 4 .b8 _ZZ8GPUMergePfiiiE7subList[16000];
	ld.param.u64 	%rd5, [_Z8GPUMergePfiii_param_0];
	ld.param.u32 	%r92, [_Z8GPUMergePfiii_param_1];
	ld.param.u32 	%r93, [_Z8GPUMergePfiii_param_3];
	cvta.to.global.u64 	%rd1, %rd5;
	mov.u32 	%r94, %ctaid.x;
	mov.u32 	%r95, %ntid.x;
	mov.u32 	%r1, %tid.x;
	mad.lo.s32 	%r2, %r94, %r95, %r1;
	setp.lt.s32 	%p1, %r93, 1;
	@%p1 bra 	$L__BB0_71;
	mul.lo.s32 	%r3, %r93, %r1;
	and.b32  	%r4, %r93, 15;
	setp.lt.u32 	%p2, %r93, 16;
	mov.b32 	%r166, 0;
	@%p2 bra 	$L__BB0_36;
	and.b32  	%r166, %r93, 2147483632;
	mov.b32 	%r164, 0;
$L__BB0_3:
	.pragma "nounroll";
	add.s32 	%r7, %r2, %r164;
	setp.ge.s32 	%p3, %r7, %r92;
	mul.wide.s32 	%rd6, %r7, 4;
	add.s64 	%rd2, %rd1, %rd6;
	add.s32 	%r98, %r164, %r3;
	shl.b32 	%r99, %r98, 2;
	mov.u32 	%r100, _ZZ8GPUMergePfiiiE7subList;
	add.s32 	%r8, %r100, %r99;
	@%p3 bra 	$L__BB0_5;
	ld.global.f32 	%f3, [%rd2];
	st.shared.f32 	[%r8], %f3;
$L__BB0_5:
	add.s32 	%r101, %r7, 1;
	setp.ge.s32 	%p4, %r101, %r92;
	@%p4 bra 	$L__BB0_7;
	ld.global.f32 	%f4, [%rd2+4];
	st.shared.f32 	[%r8+4], %f4;
$L__BB0_7:
	add.s32 	%r102, %r7, 2;
	setp.ge.s32 	%p5, %r102, %r92;
	@%p5 bra 	$L__BB0_9;
	ld.global.f32 	%f5, [%rd2+8];
	st.shared.f32 	[%r8+8], %f5;
$L__BB0_9:
	add.s32 	%r103, %r7, 3;
	setp.ge.s32 	%p6, %r103, %r92;
	@%p6 bra 	$L__BB0_11;
	ld.global.f32 	%f6, [%rd2+12];
	st.shared.f32 	[%r8+12], %f6;
$L__BB0_11:
	add.s32 	%r104, %r7, 4;
	setp.ge.s32 	%p7, %r104, %r92;
	@%p7 bra 	$L__BB0_13;
	ld.global.f32 	%f7, [%rd2+16];
	st.shared.f32 	[%r8+16], %f7;
$L__BB0_13:
	add.s32 	%r105, %r7, 5;
	setp.ge.s32 	%p8, %r105, %r92;
	@%p8 bra 	$L__BB0_15;
	ld.global.f32 	%f8, [%rd2+20];
	st.shared.f32 	[%r8+20], %f8;
$L__BB0_15:
	add.s32 	%r106, %r7, 6;
	setp.ge.s32 	%p9, %r106, %r92;
	@%p9 bra 	$L__BB0_17;
	ld.global.f32 	%f9, [%rd2+24];
	st.shared.f32 	[%r8+24], %f9;
$L__BB0_17:
	add.s32 	%r107, %r7, 7;
	setp.ge.s32 	%p10, %r107, %r92;
	@%p10 bra 	$L__BB0_19;
	ld.global.f32 	%f10, [%rd2+28];
	st.shared.f32 	[%r8+28], %f10;
$L__BB0_19:
	add.s32 	%r108, %r7, 8;
	setp.ge.s32 	%p11, %r108, %r92;
	@%p11 bra 	$L__BB0_21;
	ld.global.f32 	%f11, [%rd2+32];
	st.shared.f32 	[%r8+32], %f11;
$L__BB0_21:
	add.s32 	%r109, %r7, 9;
	setp.ge.s32 	%p12, %r109, %r92;
	@%p12 bra 	$L__BB0_23;
	ld.global.f32 	%f12, [%rd2+36];
	st.shared.f32 	[%r8+36], %f12;
$L__BB0_23:
	add.s32 	%r110, %r7, 10;
	setp.ge.s32 	%p13, %r110, %r92;
	@%p13 bra 	$L__BB0_25;
	ld.global.f32 	%f13, [%rd2+40];
	st.shared.f32 	[%r8+40], %f13;
$L__BB0_25:
	add.s32 	%r111, %r7, 11;
	setp.ge.s32 	%p14, %r111, %r92;
	@%p14 bra 	$L__BB0_27;
	ld.global.f32 	%f14, [%rd2+44];
	st.shared.f32 	[%r8+44], %f14;
$L__BB0_27:
	add.s32 	%r112, %r7, 12;
	setp.ge.s32 	%p15, %r112, %r92;
	@%p15 bra 	$L__BB0_29;
	ld.global.f32 	%f15, [%rd2+48];
	st.shared.f32 	[%r8+48], %f15;
$L__BB0_29:
	add.s32 	%r113, %r7, 13;
	setp.ge.s32 	%p16, %r113, %r92;
	@%p16 bra 	$L__BB0_31;
	ld.global.f32 	%f16, [%rd2+52];
	st.shared.f32 	[%r8+52], %f16;
$L__BB0_31:
	add.s32 	%r114, %r7, 14;
	setp.ge.s32 	%p17, %r114, %r92;
	@%p17 bra 	$L__BB0_33;
	ld.global.f32 	%f17, [%rd2+56];
	st.shared.f32 	[%r8+56], %f17;
$L__BB0_33:
	add.s32 	%r115, %r7, 15;
	setp.ge.s32 	%p18, %r115, %r92;
	@%p18 bra 	$L__BB0_35;
	ld.global.f32 	%f18, [%rd2+60];
	st.shared.f32 	[%r8+60], %f18;
$L__BB0_35:
	add.s32 	%r164, %r164, 16;
	setp.ne.s32 	%p19, %r164, %r166;
	@%p19 bra 	$L__BB0_3;
$L__BB0_36:
	setp.eq.s32 	%p20, %r4, 0;
	@%p20 bra 	$L__BB0_71;
	and.b32  	%r11, %r93, 7;
	setp.lt.u32 	%p21, %r4, 8;
	@%p21 bra 	$L__BB0_55;
	add.s32 	%r12, %r2, %r166;
	setp.ge.s32 	%p22, %r12, %r92;
	mul.wide.s32 	%rd7, %r12, 4;
	add.s64 	%rd3, %rd1, %rd7;
	add.s32 	%r116, %r166, %r3;
	shl.b32 	%r117, %r116, 2;
	mov.u32 	%r118, _ZZ8GPUMergePfiiiE7subList;
	add.s32 	%r13, %r118, %r117;
	@%p22 bra 	$L__BB0_40;
	ld.global.f32 	%f19, [%rd3];
	st.shared.f32 	[%r13], %f19;
$L__BB0_40:
	add.s32 	%r119, %r12, 1;
	setp.ge.s32 	%p23, %r119, %r92;
	@%p23 bra 	$L__BB0_42;
	ld.global.f32 	%f20, [%rd3+4];
	st.shared.f32 	[%r13+4], %f20;
$L__BB0_42:
	add.s32 	%r120, %r12, 2;
	setp.ge.s32 	%p24, %r120, %r92;
	@%p24 bra 	$L__BB0_44;
	ld.global.f32 	%f21, [%rd3+8];
	st.shared.f32 	[%r13+8], %f21;
$L__BB0_44:
	add.s32 	%r121, %r12, 3;
	setp.ge.s32 	%p25, %r121, %r92;
	@%p25 bra 	$L__BB0_46;
	ld.global.f32 	%f22, [%rd3+12];
	st.shared.f32 	[%r13+12], %f22;
$L__BB0_46:
	add.s32 	%r122, %r12, 4;
	setp.ge.s32 	%p26, %r122, %r92;
	@%p26 bra 	$L__BB0_48;
	ld.global.f32 	%f23, [%rd3+16];
	st.shared.f32 	[%r13+16], %f23;
$L__BB0_48:
	add.s32 	%r123, %r12, 5;
	setp.ge.s32 	%p27, %r123, %r92;
	@%p27 bra 	$L__BB0_50;
	ld.global.f32 	%f24, [%rd3+20];
	st.shared.f32 	[%r13+20], %f24;
$L__BB0_50:
	add.s32 	%r124, %r12, 6;
	setp.ge.s32 	%p28, %r124, %r92;
	@%p28 bra 	$L__BB0_52;
	ld.global.f32 	%f25, [%rd3+24];
	st.shared.f32 	[%r13+24], %f25;
$L__BB0_52:
	add.s32 	%r125, %r12, 7;
	setp.ge.s32 	%p29, %r125, %r92;
	@%p29 bra 	$L__BB0_54;
	ld.global.f32 	%f26, [%rd3+28];
	st.shared.f32 	[%r13+28], %f26;
$L__BB0_54:
	add.s32 	%r166, %r166, 8;
$L__BB0_55:
	setp.eq.s32 	%p30, %r11, 0;
	@%p30 bra 	$L__BB0_71;
	and.b32  	%r16, %r93, 3;
	setp.lt.u32 	%p31, %r11, 4;
	@%p31 bra 	$L__BB0_66;
	add.s32 	%r17, %r2, %r166;
	setp.ge.s32 	%p32, %r17, %r92;
	mul.wide.s32 	%rd8, %r17, 4;
	add.s64 	%rd4, %rd1, %rd8;
	add.s32 	%r126, %r166, %r3;
	shl.b32 	%r127, %r126, 2;
	mov.u32 	%r128, _ZZ8GPUMergePfiiiE7subList;
	add.s32 	%r18, %r128, %r127;
	@%p32 bra 	$L__BB0_59;
	ld.global.f32 	%f27, [%rd4];
	st.shared.f32 	[%r18], %f27;
$L__BB0_59:
	add.s32 	%r129, %r17, 1;
	setp.ge.s32 	%p33, %r129, %r92;
	@%p33 bra 	$L__BB0_61;
	ld.global.f32 	%f28, [%rd4+4];
	st.shared.f32 	[%r18+4], %f28;
$L__BB0_61:
	add.s32 	%r130, %r17, 2;
	setp.ge.s32 	%p34, %r130, %r92;
	@%p34 bra 	$L__BB0_63;
	ld.global.f32 	%f29, [%rd4+8];
	st.shared.f32 	[%r18+8], %f29;
$L__BB0_63:
	add.s32 	%r131, %r17, 3;
	setp.ge.s32 	%p35, %r131, %r92;
	@%p35 bra 	$L__BB0_65;
	ld.global.f32 	%f30, [%rd4+12];
	st.shared.f32 	[%r18+12], %f30;
$L__BB0_65:
	add.s32 	%r166, %r166, 4;
$L__BB0_66:
	setp.eq.s32 	%p36, %r16, 0;
	@%p36 bra 	$L__BB0_71;
	mov.b32 	%r169, 0;
$L__BB0_68:
	.pragma "nounroll";
	add.s32 	%r23, %r2, %r166;
	setp.ge.s32 	%p37, %r23, %r92;
	@%p37 bra 	$L__BB0_70;
	mul.wide.s32 	%rd9, %r23, 4;
	add.s64 	%rd10, %rd1, %rd9;
	ld.global.f32 	%f31, [%rd10];
	add.s32 	%r133, %r166, %r3;
	shl.b32 	%r134, %r133, 2;
	mov.u32 	%r135, _ZZ8GPUMergePfiiiE7subList;
	add.s32 	%r136, %r135, %r134;
	st.shared.f32 	[%r136], %f31;
$L__BB0_70:
	add.s32 	%r166, %r166, 1;
	add.s32 	%r169, %r169, 1;
	setp.ne.s32 	%p38, %r169, %r16;
	@%p38 bra 	$L__BB0_68;
$L__BB0_71:
	bar.sync 	0;
	setp.lt.s32 	%p39, %r92, 2;
	@%p39 bra 	$L__BB0_77;
	setp.lt.s32 	%p40, %r93, 1;
	mul.lo.s32 	%r26, %r93, %r1;
	add.s32 	%r27, %r26, %r93;
	@%p40 bra 	$L__BB0_77;
	mov.b16 	%rs11, 0;
	mov.b32 	%r170, 1;
$L__BB0_74:
	setp.gt.s32 	%p41, %r170, 0;
	shl.b32 	%r30, %r170, 1;
	mov.u32 	%r172, %r26;
	mov.u32 	%r187, %r26;
	@%p41 bra 	$L__BB0_78;
$L__BB0_75:
	add.s32 	%r172, %r172, %r30;
	xor.b16  	%rs11, %rs11, 1;
	setp.lt.s32 	%p42, %r172, %r27;
	@%p42 bra 	$L__BB0_75;
$L__BB0_76:
	setp.lt.s32 	%p63, %r30, %r92;
	mov.u32 	%r170, %r30;
	@%p63 bra 	$L__BB0_74;
$L__BB0_77:
	ret;
$L__BB0_78:
	add.s32 	%r36, %r187, %r170;
	setp.gt.s32 	%p43, %r36, %r27;
	selp.b32 	%r37, %r92, %r36, %p43;
	add.s32 	%r140, %r37, %r170;
	setp.gt.s32 	%p44, %r140, %r27;
	selp.b32 	%r38, %r92, %r140, %p44;
	mul.wide.u16 	%r141, %rs11, 8000;
	mov.u32 	%r142, _ZZ8GPUMergePfiiiE7subList;
	add.s32 	%r39, %r142, %r141;
	setp.eq.s16 	%p45, %rs11, 0;
	selp.u16 	%rs8, 1, 0, %p45;
	mul.wide.u16 	%r143, %rs8, 8000;
	add.s32 	%r40, %r142, %r143;
	shl.b32 	%r144, %r38, 2;
	add.s32 	%r41, %r39, %r144;
	add.s32 	%r42, %r38, 1;
	add.s32 	%r43, %r38, 2;
	add.s32 	%r44, %r38, 3;
	mov.b32 	%r176, 0;
	mov.u32 	%r186, %r37;
$L__BB0_79:
	mov.u32 	%r48, %r185;
	shl.b32 	%r145, %r187, 2;
	add.s32 	%r146, %r39, %r145;
	ld.shared.f32 	%f1, [%r146];
	shl.b32 	%r147, %r186, 2;
	add.s32 	%r49, %r39, %r147;
	ld.shared.f32 	%f2, [%r49];
	setp.lt.f32 	%p46, %f1, %f2;
	@%p46 bra 	$L__BB0_88;
	shl.b32 	%r148, %r48, 2;
	add.s32 	%r50, %r40, %r148;
	st.shared.f32 	[%r50], %f2;
	add.s32 	%r186, %r186, 1;
	setp.ne.s32 	%p47, %r186, %r38;
	mov.u32 	%r185, %r48;
	@%p47 bra 	$L__BB0_96;
	setp.lt.s32 	%p48, %r187, %r37;
	mov.u32 	%r185, %r48;
	mov.u32 	%r186, %r38;
	@%p48 bra 	$L__BB0_82;
	bra.uni 	$L__BB0_96;
$L__BB0_82:
	sub.s32 	%r150, %r37, %r187;
	and.b32  	%r79, %r150, 3;
	setp.eq.s32 	%p49, %r79, 0;
	mov.u32 	%r191, %r187;
	mov.u32 	%r186, %r38;
	mov.u32 	%r185, %r48;
	@%p49 bra 	$L__BB0_86;
	ld.shared.f32 	%f32, [%r41];
	st.shared.f32 	[%r50], %f32;
	add.s32 	%r185, %r48, 1;
	add.s32 	%r191, %r187, 1;
	setp.eq.s32 	%p50, %r79, 1;
	mov.u32 	%r186, %r42;
	@%p50 bra 	$L__BB0_86;
	ld.shared.f32 	%f33, [%r41+4];
	st.shared.f32 	[%r50+4], %f33;
	add.s32 	%r185, %r48, 2;
	add.s32 	%r191, %r187, 2;
	setp.eq.s32 	%p51, %r79, 2;
	mov.u32 	%r186, %r43;
	@%p51 bra 	$L__BB0_86;
	ld.shared.f32 	%f34, [%r41+8];
	st.shared.f32 	[%r50+8], %f34;
	add.s32 	%r185, %r48, 3;
	add.s32 	%r191, %r187, 3;
	mov.u32 	%r186, %r44;
$L__BB0_86:
	sub.s32 	%r151, %r187, %r37;
	setp.gt.u32 	%p52, %r151, -4;
	@%p52 bra 	$L__BB0_96;
$L__BB0_87:
	shl.b32 	%r152, %r186, 2;
	add.s32 	%r153, %r39, %r152;
	ld.shared.f32 	%f35, [%r153];
	shl.b32 	%r154, %r185, 2;
	add.s32 	%r155, %r40, %r154;
	st.shared.f32 	[%r155], %f35;
	ld.shared.f32 	%f36, [%r153+4];
	st.shared.f32 	[%r155+4], %f36;
	ld.shared.f32 	%f37, [%r153+8];
	st.shared.f32 	[%r155+8], %f37;
	ld.shared.f32 	%f38, [%r153+12];
	st.shared.f32 	[%r155+12], %f38;
	add.s32 	%r186, %r186, 4;
	add.s32 	%r185, %r185, 4;
	add.s32 	%r191, %r191, 4;
	setp.eq.s32 	%p53, %r191, %r37;
	@%p53 bra 	$L__BB0_96;
	bra.uni 	$L__BB0_87;
$L__BB0_88:
	shl.b32 	%r156, %r48, 2;
	add.s32 	%r58, %r40, %r156;
	st.shared.f32 	[%r58], %f1;
	add.s32 	%r187, %r187, 1;
	add.s32 	%r185, %r48, 1;
	setp.ne.s32 	%p54, %r187, %r37;
	@%p54 bra 	$L__BB0_96;
	setp.lt.s32 	%p55, %r186, %r38;
	mov.u32 	%r187, %r37;
	@%p55 bra 	$L__BB0_90;
	bra.uni 	$L__BB0_96;
$L__BB0_90:
	sub.s32 	%r158, %r38, %r186;
	and.b32  	%r69, %r158, 3;
	setp.eq.s32 	%p56, %r69, 0;
	mov.u32 	%r188, %r186;
	@%p56 bra 	$L__BB0_94;
	ld.shared.f32 	%f39, [%r49];
	st.shared.f32 	[%r58+4], %f39;
	add.s32 	%r188, %r186, 1;
	add.s32 	%r185, %r48, 2;
	setp.eq.s32 	%p57, %r69, 1;
	@%p57 bra 	$L__BB0_94;
	ld.shared.f32 	%f40, [%r49+4];
	st.shared.f32 	[%r58+8], %f40;
	add.s32 	%r188, %r186, 2;
	add.s32 	%r185, %r48, 3;
	setp.eq.s32 	%p58, %r69, 2;
	@%p58 bra 	$L__BB0_94;
	ld.shared.f32 	%f41, [%r49+8];
	st.shared.f32 	[%r58+12], %f41;
	add.s32 	%r188, %r186, 3;
	add.s32 	%r185, %r48, 4;
$L__BB0_94:
	sub.s32 	%r159, %r186, %r38;
	setp.gt.u32 	%p59, %r159, -4;
	mov.u32 	%r186, %r38;
	mov.u32 	%r187, %r37;
	@%p59 bra 	$L__BB0_96;
$L__BB0_95:
	shl.b32 	%r160, %r188, 2;
	add.s32 	%r161, %r39, %r160;
	ld.shared.f32 	%f42, [%r161];
	shl.b32 	%r162, %r185, 2;
	add.s32 	%r163, %r40, %r162;
	st.shared.f32 	[%r163], %f42;
	ld.shared.f32 	%f43, [%r161+4];
	st.shared.f32 	[%r163+4], %f43;
	ld.shared.f32 	%f44, [%r161+8];
	st.shared.f32 	[%r163+8], %f44;
	ld.shared.f32 	%f45, [%r161+12];
	st.shared.f32 	[%r163+12], %f45;
	add.s32 	%r188, %r188, 4;
	add.s32 	%r185, %r185, 4;
	setp.ne.s32 	%p60, %r188, %r38;
	mov.u32 	%r186, %r38;
	mov.u32 	%r187, %r37;
	@%p60 bra 	$L__BB0_95;
$L__BB0_96:
	add.s32 	%r176, %r176, 1;
	setp.eq.s32 	%p61, %r176, %r170;
	@%p61 bra 	$L__BB0_97;
	bra.uni 	$L__BB0_79;
$L__BB0_97:
	add.s32 	%r187, %r36, %r170;
	xor.b16  	%rs11, %rs11, 1;
	setp.lt.s32 	%p62, %r187, %r27;
	@%p62 bra 	$L__BB0_78;
	bra.uni 	$L__BB0_76;

}


// ===== COMPILED SASS (sm_100) =====

	.target	sm_100

	.elftype	@"ET_EXEC"


//--------------------- .note.nv.tkinfo           --------------------------
	.section	.note.nv.tkinfo,"",@"SHT_NOTE"
	.sectionflags	@"SHF_NOTE_NV_TKINFO"
	.tkinfo
        /*0018*/ 	.word	0x00000002
        /*0030*/ 	.string	""
        /*0030*/ 	.string	"ptxas"
        /*0030*/ 	.string	"Cuda compilation tools, release 13.0, V13.0.88"
        /*0030*/ 	.string	"Build cuda_13.0.r13.0/compiler.36424714_0"
        /*0030*/ 	.string	"-arch sm_100 -m 64 "



//--------------------- .note.nv.cuinfo           --------------------------
	.section	.note.nv.cuinfo,"",@"SHT_NOTE"
	.sectionflags	@"SHF_NOTE_NV_CUINFO"
        /*0018*/ 	.short	0x0002
        /*001a*/ 	.short	0x0064
        /*001c*/ 	.short	0x0082
	.zero		2


//--------------------- .nv.info                  --------------------------
	.section	.nv.info,"",@"SHT_CUDA_INFO"
	.align	4


	//----- nvinfo : EIATTR_REGCOUNT
	.align		4
        /*0000*/ 	.byte	0x04, 0x2f
        /*0002*/ 	.short	(.L_1 - .L_0)
	.align		4
.L_0:
        /*0004*/ 	.word	index@(_Z8GPUMergePfiii)
        /*0008*/ 	.word	0x0000001e


	//----- nvinfo : EIATTR_FRAME_SIZE
	.align		4
.L_1:
        /*000c*/ 	.byte	0x04, 0x11
        /*000e*/ 	.short	(.L_3 - .L_2)
	.align		4
.L_2:
        /*0010*/ 	.word	index@(_Z8GPUMergePfiii)
        /*0014*/ 	.word	0x00000000


	//----- nvinfo : EIATTR_MIN_STACK_SIZE
	.align		4
.L_3:
        /*0018*/ 	.byte	0x04, 0x12
        /*001a*/ 	.short	(.L_5 - .L_4)
	.align		4
.L_4:
        /*001c*/ 	.word	index@(_Z8GPUMergePfiii)
        /*0020*/ 	.word	0x00000000
.L_5:


//--------------------- .nv.compat                --------------------------
	.section	.nv.compat,"",@"SHT_CUDA_COMPAT_INFO"
	.align	4
        /*0000*/ 	.byte	0x02, 0x09, 0x00, 0x00, 0x02, 0x02, 0x01, 0x00, 0x02, 0x05, 0x05, 0x00, 0x03, 0x07, 0x01, 0x01
        /*0010*/ 	.byte	0x02, 0x03, 0x00, 0x00, 0x02, 0x06, 0x01, 0x00, 0x04, 0x0b, 0x08, 0x00, 0x09, 0x00, 0x00, 0x00
        /*0020*/ 	.byte	0x00, 0x00, 0x00, 0x00


//--------------------- .nv.info._Z8GPUMergePfiii --------------------------
	.section	.nv.info._Z8GPUMergePfiii,"",@"SHT_CUDA_INFO"
	.sectionflags	@""
	.align	4


	//----- nvinfo : EIATTR_CUDA_API_VERSION
	.align		4
        /*0000*/ 	.byte	0x04, 0x37
        /*0002*/ 	.short	(.L_7 - .L_6)
.L_6:
        /*0004*/ 	.word	0x00000082


	//----- nvinfo : EIATTR_KPARAM_INFO
	.align		4
.L_7:
        /*0008*/ 	.byte	0x04, 0x17
        /*000a*/ 	.short	(.L_9 - .L_8)
.L_8:
        /*000c*/ 	.word	0x00000000
        /*0010*/ 	.short	0x0003
        /*0012*/ 	.short	0x0010
        /*0014*/ 	.byte	0x00, 0xf0, 0x11, 0x00


	//----- nvinfo : EIATTR_KPARAM_INFO
	.align		4
.L_9:
        /*0018*/ 	.byte	0x04, 0x17
        /*001a*/ 	.short	(.L_11 - .L_10)
.L_10:
        /*001c*/ 	.word	0x00000000
        /*0020*/ 	.short	0x0002
        /*0022*/ 	.short	0x000c
        /*0024*/ 	.byte	0x00, 0xf0, 0x11, 0x00


	//----- nvinfo : EIATTR_KPARAM_INFO
	.align		4
.L_11:
        /*0028*/ 	.byte	0x04, 0x17
        /*002a*/ 	.short	(.L_13 - .L_12)
.L_12:
        /*002c*/ 	.word	0x00000000
        /*0030*/ 	.short	0x0001
        /*0032*/ 	.short	0x0008
        /*0034*/ 	.byte	0x00, 0xf0, 0x11, 0x00


	//----- nvinfo : EIATTR_KPARAM_INFO
	.align		4
.L_13:
        /*0038*/ 	.byte	0x04, 0x17
        /*003a*/ 	.short	(.L_15 - .L_14)
.L_14:
        /*003c*/ 	.word	0x00000000
        /*0040*/ 	.short	0x0000
        /*0042*/ 	.short	0x0000
        /*0044*/ 	.byte	0x00, 0xf5, 0x21, 0x00


	//----- nvinfo : EIATTR_SPARSE_MMA_MASK
	.align		4
.L_15:
        /*0048*/ 	.byte	0x03, 0x50
        /*004a*/ 	.short	0x0000


	//----- nvinfo : EIATTR_MAXREG_COUNT
	.align		4
        /*004c*/ 	.byte	0x03, 0x1b
        /*004e*/ 	.short	0x00ff


	//----- nvinfo : EIATTR_NUM_BARRIERS
	.align		4
        /*0050*/ 	.byte	0x02, 0x4c
        /*0052*/ 	.byte	0x01
	.zero		1


	//----- nvinfo : EIATTR_MERCURY_ISA_VERSION
	.align		4
        /*0054*/ 	.byte	0x03, 0x5f
        /*0056*/ 	.short	0x0101


	//----- nvinfo : EIATTR_VRC_CTA_INIT_COUNT
	.align		4
        /*0058*/ 	.byte	0x02, 0x4a
	.zero		1
	.zero		1


	//----- nvinfo : EIATTR_EXIT_INSTR_OFFSETS
	.align		4
        /*005c*/ 	.byte	0x04, 0x1c
        /*005e*/ 	.short	(.L_17 - .L_16)


	//   ....[0]....
.L_16:
        /*0060*/ 	.word	0x00000c00


	//   ....[1]....
        /*0064*/ 	.word	0x00000c30


	//   ....[2]....
        /*0068*/ 	.word	0x000017c0


	//----- nvinfo : EIATTR_CRS_STACK_SIZE
	.align		4
.L_17:
        /*006c*/ 	.byte	0x04, 0x1e
        /*006e*/ 	.short	(.L_19 - .L_18)
.L_18:
        /*0070*/ 	.word	0x00000000


	//----- nvinfo : EIATTR_CBANK_PARAM_SIZE
	.align		4
.L_19:
        /*0074*/ 	.byte	0x03, 0x19
        /*0076*/ 	.short	0x0014


	//----- nvinfo : EIATTR_PARAM_CBANK
	.align		4
        /*0078*/ 	.byte	0x04, 0x0a
        /*007a*/ 	.short	(.L_21 - .L_20)
	.align		4
.L_20:
        /*007c*/ 	.word	index@(.nv.constant0._Z8GPUMergePfiii)
        /*0080*/ 	.short	0x0380
        /*0082*/ 	.short	0x0014


	//----- nvinfo : EIATTR_SW_WAR
	.align		4
.L_21:
        /*0084*/ 	.byte	0x04, 0x36
        /*0086*/ 	.short	(.L_23 - .L_22)
.L_22:
        /*0088*/ 	.word	0x00000008
.L_23:


//--------------------- .nv.callgraph             --------------------------
	.section	.nv.callgraph,"",@"SHT_CUDA_CALLGRAPH"
	.align	4
	.sectionentsize	8
	.align		4
        /*0000*/ 	.word	0x00000000
	.align		4
        /*0004*/ 	.word	0xffffffff
	.align		4
        /*0008*/ 	.word	0x00000000
	.align		4
        /*000c*/ 	.word	0xfffffffe
	.align		4
        /*0010*/ 	.word	0x00000000
	.align		4
        /*0014*/ 	.word	0xfffffffd
	.align		4
        /*0018*/ 	.word	0x00000000
	.align		4
        /*001c*/ 	.word	0xfffffffc


//--------------------- .text._Z8GPUMergePfiii    --------------------------
	.section	.text._Z8GPUMergePfiii,"ax",@progbits
	.align	128
        .global         _Z8GPUMergePfiii
        .type           _Z8GPUMergePfiii,@function
        .size           _Z8GPUMergePfiii,(.L_x_26 - _Z8GPUMergePfiii)
        .other          _Z8GPUMergePfiii,@"STO_CUDA_ENTRY STV_DEFAULT"
_Z8GPUMergePfiii:
.text._Z8GPUMergePfiii:
[----:B------:R-:W-:Y:S01]  /*0000*/  LDC R1, c[0x0][0x37c] ;  /* 0x0000df00ff017b82 */ /* 0x000fe20000000800 */
[----:B------:R-:W0:Y:S01]  /*0010*/  S2R R0, SR_TID.X ;  /* 0x0000000000007919 */ /* 0x000e220000002100 */
[----:B------:R-:W1:Y:S06]  /*0020*/  LDCU UR6, c[0x0][0x390] ;  /* 0x00007200ff0677ac */ /* 0x000e6c0008000800 */
[----:B------:R-:W0:Y:S08]  /*0030*/  S2UR UR4, SR_CTAID.X ;  /* 0x00000000000479c3 */ /* 0x000e300000002500 */
[----:B------:R-:W0:Y:S01]  /*0040*/  LDC R3, c[0x0][0x360] ;  /* 0x0000d800ff037b82 */ /* 0x000e220000000800 */
[----:B-1----:R-:W-:Y:S01]  /*0050*/  UISETP.GE.AND UP0, UPT, UR6, 0x1, UPT ;  /* 0x000000010600788c */ /* 0x002fe2000bf06270 */
[----:B0-----:R-:W-:-:S08]  /*0060*/  IMAD R2, R3, UR4, R0 ;  /* 0x0000000403027c24 */ /* 0x001fd0000f8e0200 */
[----:B------:R-:W-:Y:S05]  /*0070*/  BRA.U !UP0, `(.L_x_0) ;  /* 0x0000000908d47547 */ /* 0x000fea000b800000 */
[----:B------:R-:W-:Y:S01]  /*0080*/  UISETP.GE.U32.AND UP0, UPT, UR6, 0x10, UPT ;  /* 0x000000100600788c */ /* 0x000fe2000bf06070 */
[----:B------:R-:W-:Y:S01]  /*0090*/  IMAD.MOV.U32 R3, RZ, RZ, RZ ;  /* 0x000000ffff037224 */ /* 0x000fe200078e00ff */
[----:B------:R-:W-:Y:S01]  /*00a0*/  ULOP3.LUT UR8, UR6, 0xf, URZ, 0xc0, !UPT ;  /* 0x0000000f06087892 */ /* 0x000fe2000f8ec0ff */
[----:B------:R-:W0:Y:S03]  /*00b0*/  LDCU.64 UR10, c[0x0][0x358] ;  /* 0x00006b00ff0a77ac */ /* 0x000e260008000a00 */
[----:B------:R-:W-:-:S03]  /*00c0*/  UISETP.NE.AND UP1, UPT, UR8, URZ, UPT ;  /* 0x000000ff0800728c */ /* 0x000fc6000bf25270 */
[----:B------:R-:W-:Y:S08]  /*00d0*/  BRA.U !UP0, `(.L_x_1) ;  /* 0x0000000508407547 */ /* 0x000ff0000b800000 */
[----:B------:R-:W1:Y:S01]  /*00e0*/  S2UR UR5, SR_CgaCtaId ;  /* 0x00000000000579c3 */ /* 0x000e620000008800 */
[----:B------:R-:W-:Y:S01]  /*00f0*/  ULOP3.LUT UR6, UR6, 0x7ffffff0, URZ, 0xc0, !UPT ;  /* 0x7ffffff006067892 */ /* 0x000fe2000f8ec0ff */
[----:B------:R-:W-:Y:S01]  /*0100*/  IMAD.MOV.U32 R7, RZ, RZ, RZ ;  /* 0x000000ffff077224 */ /* 0x000fe200078e00ff */
[----:B------:R-:W-:Y:S01]  /*0110*/  UMOV UR4, 0x400 ;  /* 0x0000040000047882 */ /* 0x000fe20000000000 */
[----:B------:R-:W2:Y:S03]  /*0120*/  LDCU UR9, c[0x0][0x388] ;  /* 0x00007100ff0977ac */ /* 0x000ea60008000800 */
[----:B------:R-:W-:Y:S01]  /*0130*/  IMAD.U32 R3, RZ, RZ, UR6 ;  /* 0x00000006ff037e24 */ /* 0x000fe2000f8e00ff */
[----:B------:R-:W3:Y:S01]  /*0140*/  LDCU UR7, c[0x0][0x390] ;  /* 0x00007200ff0777ac */ /* 0x000ee20008000800 */
[----:B-12---:R-:W-:-:S12]  /*0150*/  ULEA UR4, UR5, UR4, 0x18 ;  /* 0x0000000405047291 */ /* 0x006fd8000f8ec0ff */
.L_x_2:
[----:B-1----:R-:W1:Y:S01]  /*0160*/  LDC.64 R4, c[0x0][0x380] ;  /* 0x0000e000ff047b82 */ /* 0x002e620000000a00 */
[----:B------:R-:W-:-:S05]  /*0170*/  IMAD.IADD R6, R2, 0x1, R7 ;  /* 0x0000000102067824 */ /* 0x000fca00078e0207 */
[C---:B------:R-:W-:Y:S02]  /*0180*/  IADD3 R8, PT, PT, R6.reuse, 0x1, RZ ;  /* 0x0000000106087810 */ /* 0x040fe40007ffe0ff */
[----:B------:R-:W-:Y:S02]  /*0190*/  ISETP.GE.AND P2, PT, R6, UR9, PT ;  /* 0x0000000906007c0c */ /* 0x000fe4000bf46270 */
[----:B------:R-:W-:Y:S01]  /*01a0*/  ISETP.GE.AND P1, PT, R8, UR9, PT ;  /* 0x0000000908007c0c */ /* 0x000fe2000bf26270 */
[----:B-1----:R-:W-:-:S10]  /*01b0*/  IMAD.WIDE R4, R6, 0x4, R4 ;  /* 0x0000000406047825 */ /* 0x002fd400078e0204 */
[----:B0-----:R-:W2:Y:S04]  /*01c0*/  @!P2 LDG.E R9, desc[UR10][R4.64] ;  /* 0x0000000a0409a981 */ /* 0x001ea8000c1e1900 */
[----:B------:R-:W4:Y:S01]  /*01d0*/  @!P1 LDG.E R11, desc[UR10][R4.64+0x4] ;  /* 0x0000040a040b9981 */ /* 0x000f22000c1e1900 */
[C---:B------:R-:W-:Y:S01]  /*01e0*/  VIADD R10, R6.reuse, 0x3 ;  /* 0x00000003060a7836 */ /* 0x040fe20000000000 */
[----:B---3--:R-:W-:Y:S01]  /*01f0*/  UMOV UR6, UR7 ;  /* 0x0000000700067c82 */ /* 0x008fe20008000000 */
[C---:B------:R-:W-:Y:S02]  /*0200*/  VIADD R8, R6.reuse, 0x2 ;  /* 0x0000000206087836 */ /* 0x040fe40000000000 */
[----:B------:R-:W-:Y:S01]  /*0210*/  VIADD R12, R6, 0x4 ;  /* 0x00000004060c7836 */ /* 0x000fe20000000000 */
[----:B------:R-:W-:Y:S01]  /*0220*/  ISETP.GE.AND P4, PT, R10, UR9, PT ;  /* 0x000000090a007c0c */ /* 0x000fe2000bf86270 */
[----:B------:R-:W-:Y:S01]  /*0230*/  VIADD R10, R6, 0x5 ;  /* 0x00000005060a7836 */ /* 0x000fe20000000000 */
[----:B------:R-:W-:Y:S01]  /*0240*/  ISETP.GE.AND P0, PT, R8, UR9, PT ;  /* 0x0000000908007c0c */ /* 0x000fe2000bf06270 */
[----:B------:R-:W-:Y:S01]  /*0250*/  IMAD R8, R0, UR6, R7 ;  /* 0x0000000600087c24 */ /* 0x000fe2000f8e0207 */
[----:B------:R-:W-:-:S02]  /*0260*/  ISETP.GE.AND P6, PT, R12, UR9, PT ;  /* 0x000000090c007c0c */ /* 0x000fc4000bfc6270 */
[----:B------:R-:W-:Y:S02]  /*0270*/  IADD3 R12, PT, PT, R6, 0x6, RZ ;  /* 0x00000006060c7810 */ /* 0x000fe40007ffe0ff */
[----:B------:R-:W-:Y:S01]  /*0280*/  ISETP.GE.AND P5, PT, R10, UR9, PT ;  /* 0x000000090a007c0c */ /* 0x000fe2000bfa6270 */
[----:B------:R-:W-:Y:S01]  /*0290*/  VIADD R10, R6, 0x8 ;  /* 0x00000008060a7836 */ /* 0x000fe20000000000 */
[----:B------:R-:W-:Y:S02]  /*02a0*/  LEA R8, R8, UR4, 0x2 ;  /* 0x0000000408087c11 */ /* 0x000fe4000f8e10ff */
[----:B------:R-:W-:Y:S01]  /*02b0*/  ISETP.GE.AND P3, PT, R12, UR9, PT ;  /* 0x000000090c007c0c */ /* 0x000fe2000bf66270 */
[----:B------:R-:W-:Y:S01]  /*02c0*/  VIADD R12, R6, 0x7 ;  /* 0x00000007060c7836 */ /* 0x000fe20000000000 */
[----:B------:R-:W3:Y:S04]  /*02d0*/  @!P4 LDG.E R15, desc[UR10][R4.64+0xc] ;  /* 0x00000c0a040fc981 */ /* 0x000ee8000c1e1900 */
[----:B------:R-:W5:Y:S04]  /*02e0*/  @!P0 LDG.E R13, desc[UR10][R4.64+0x8] ;  /* 0x0000080a040d8981 */ /* 0x000f68000c1e1900 */
[----:B------:R-:W3:Y:S04]  /*02f0*/  @!P6 LDG.E R17, desc[UR10][R4.64+0x10] ;  /* 0x0000100a0411e981 */ /* 0x000ee8000c1e1900 */
[----:B------:R-:W3:Y:S04]  /*0300*/  @!P5 LDG.E R19, desc[UR10][R4.64+0x14] ;  /* 0x0000140a0413d981 */ /* 0x000ee8000c1e1900 */
[----:B------:R-:W3:Y:S04]  /*0310*/  @!P3 LDG.E R21, desc[UR10][R4.64+0x18] ;  /* 0x0000180a0415b981 */ /* 0x000ee8000c1e1900 */
[----:B--2---:R0:W-:Y:S01]  /*0320*/  @!P2 STS [R8], R9 ;  /* 0x000000090800a388 */ /* 0x0041e20000000800 */
[----:B------:R-:W-:-:S03]  /*0330*/  ISETP.GE.AND P2, PT, R12, UR9, PT ;  /* 0x000000090c007c0c */ /* 0x000fc6000bf46270 */
[----:B----4-:R1:W-:Y:S01]  /*0340*/  @!P1 STS [R8+0x4], R11 ;  /* 0x0000040b08009388 */ /* 0x0103e20000000800 */
[----:B------:R-:W-:-:S09]  /*0350*/  ISETP.GE.AND P1, PT, R10, UR9, PT ;  /* 0x000000090a007c0c */ /* 0x000fd2000bf26270 */
[----:B------:R-:W2:Y:S04]  /*0360*/  @!P2 LDG.E R23, desc[UR10][R4.64+0x1c] ;  /* 0x00001c0a0417a981 */ /* 0x000ea8000c1e1900 */
[----:B0-----:R-:W4:Y:S01]  /*0370*/  @!P1 LDG.E R9, desc[UR10][R4.64+0x20] ;  /* 0x0000200a04099981 */ /* 0x001f22000c1e1900 */
[C---:B------:R-:W-:Y:S02]  /*0380*/  VIADD R10, R6.reuse, 0x9 ;  /* 0x00000009060a7836 */ /* 0x040fe40000000000 */
[----:B-1----:R-:W-:Y:S01]  /*0390*/  VIADD R11, R6, 0xc ;  /* 0x0000000c060b7836 */ /* 0x002fe20000000000 */
[----:B-----5:R-:W-:Y:S02]  /*03a0*/  @!P0 STS [R8+0x8], R13 ;  /* 0x0000080d08008388 */ /* 0x020fe40000000800 */
[----:B------:R-:W-:-:S02]  /*03b0*/  ISETP.GE.AND P0, PT, R10, UR9, PT ;  /* 0x000000090a007c0c */ /* 0x000fc4000bf06270 */
[C---:B------:R-:W-:Y:S01]  /*03c0*/  IADD3 R10, PT, PT, R6.reuse, 0xb, RZ ;  /* 0x0000000b060a7810 */ /* 0x040fe20007ffe0ff */
[----:B---3--:R0:W-:Y:S01]  /*03d0*/  @!P6 STS [R8+0x10], R17 ;  /* 0x000010110800e388 */ /* 0x0081e20000000800 */
[----:B------:R-:W-:Y:S02]  /*03e0*/  VIADD R12, R6, 0xa ;  /* 0x0000000a060c7836 */ /* 0x000fe40000000000 */
[----:B------:R-:W-:Y:S01]  /*03f0*/  ISETP.GE.AND P6, PT, R10, UR9, PT ;  /* 0x000000090a007c0c */ /* 0x000fe2000bfc6270 */
[----:B------:R-:W-:Y:S01]  /*0400*/  @!P5 STS [R8+0x14], R19 ;  /* 0x000014130800d388 */ /* 0x000fe20000000800 */
[----:B------:R-:W-:Y:S01]  /*0410*/  ISETP.GE.AND P5, PT, R11, UR9, PT ;  /* 0x000000090b007c0c */ /* 0x000fe2000bfa6270 */
[C---:B------:R-:W-:Y:S02]  /*0420*/  VIADD R10, R6.reuse, 0xd ;  /* 0x0000000d060a7836 */ /* 0x040fe40000000000 */
[C---:B------:R-:W-:Y:S02]  /*0430*/  VIADD R11, R6.reuse, 0xe ;  /* 0x0000000e060b7836 */ /* 0x040fe40000000000 */
[----:B------:R-:W-:Y:S01]  /*0440*/  VIADD R6, R6, 0xf ;  /* 0x0000000f06067836 */ /* 0x000fe20000000000 */
[----:B------:R1:W-:Y:S01]  /*0450*/  @!P4 STS [R8+0xc], R15 ;  /* 0x00000c0f0800c388 */ /* 0x0003e20000000800 */
[----:B------:R-:W-:-:S03]  /*0460*/  ISETP.GE.AND P4, PT, R12, UR9, PT ;  /* 0x000000090c007c0c */ /* 0x000fc6000bf86270 */
[----:B------:R3:W-:Y:S01]  /*0470*/  @!P3 STS [R8+0x18], R21 ;  /* 0x000018150800b388 */ /* 0x0007e20000000800 */
[----:B------:R-:W-:-:S03]  /*0480*/  ISETP.GE.AND P3, PT, R10, UR9, PT ;  /* 0x000000090a007c0c */ /* 0x000fc6000bf66270 */
[----:B0-----:R-:W5:Y:S04]  /*0490*/  @!P5 LDG.E R17, desc[UR10][R4.64+0x30] ;  /* 0x0000300a0411d981 */ /* 0x001f68000c1e1900 */
[----:B-1----:R-:W5:Y:S04]  /*04a0*/  @!P6 LDG.E R15, desc[UR10][R4.64+0x2c] ;  /* 0x00002c0a040fe981 */ /* 0x002f68000c1e1900 */
[----:B------:R-:W5:Y:S04]  /*04b0*/  @!P4 LDG.E R13, desc[UR10][R4.64+0x28] ;  /* 0x0000280a040dc981 */ /* 0x000f68000c1e1900 */
[----:B------:R-:W5:Y:S04]  /*04c0*/  @!P3 LDG.E R19, desc[UR10][R4.64+0x34] ;  /* 0x0000340a0413b981 */ /* 0x000f68000c1e1900 */
[----:B--2---:R1:W-:Y:S01]  /*04d0*/  @!P2 STS [R8+0x1c], R23 ;  /* 0x00001c170800a388 */ /* 0x0043e20000000800 */
[----:B------:R-:W-:-:S03]  /*04e0*/  ISETP.GE.AND P2, PT, R11, UR9, PT ;  /* 0x000000090b007c0c */ /* 0x000fc6000bf46270 */
[----:B----4-:R1:W-:Y:S01]  /*04f0*/  @!P1 STS [R8+0x20], R9 ;  /* 0x0000200908009388 */ /* 0x0103e20000000800 */
[----:B------:R-:W-:-:S03]  /*0500*/  ISETP.GE.AND P1, PT, R6, UR9, PT ;  /* 0x0000000906007c0c */ /* 0x000fc6000bf26270 */
[----:B------:R-:W2:Y:S06]  /*0510*/  @!P0 LDG.E R11, desc[UR10][R4.64+0x24] ;  /* 0x0000240a040b8981 */ /* 0x000eac000c1e1900 */
[----:B---3--:R-:W3:Y:S04]  /*0520*/  @!P2 LDG.E R21, desc[UR10][R4.64+0x38] ;  /* 0x0000380a0415a981 */ /* 0x008ee8000c1e1900 */
[----:B------:R-:W4:Y:S01]  /*0530*/  @!P1 LDG.E R25, desc[UR10][R4.64+0x3c] ;  /* 0x00003c0a04199981 */ /* 0x000f22000c1e1900 */
[----:B------:R-:W-:-:S03]  /*0540*/  IADD3 R7, PT, PT, R7, 0x10, RZ ;  /* 0x0000001007077810 */ /* 0x000fc60007ffe0ff */
[----:B-----5:R1:W-:Y:S04]  /*0550*/  @!P5 STS [R8+0x30], R17 ;  /* 0x000030110800d388 */ /* 0x0203e80000000800 */
[----:B------:R1:W-:Y:S04]  /*0560*/  @!P6 STS [R8+0x2c], R15 ;  /* 0x00002c0f0800e388 */ /* 0x0003e80000000800 */
[----:B------:R1:W-:Y:S04]  /*0570*/  @!P4 STS [R8+0x28], R13 ;  /* 0x0000280d0800c388 */ /* 0x0003e80000000800 */
[----:B------:R1:W-:Y:S04]  /*0580*/  @!P3 STS [R8+0x34], R19 ;  /* 0x000034130800b388 */ /* 0x0003e80000000800 */
[----:B--2---:R1:W-:Y:S01]  /*0590*/  @!P0 STS [R8+0x24], R11 ;  /* 0x0000240b08008388 */ /* 0x0043e20000000800 */
[----:B------:R-:W-:-:S03]  /*05a0*/  ISETP.NE.AND P0, PT, R7, R3, PT ;  /* 0x000000030700720c */ /* 0x000fc60003f05270 */
[----:B---3--:R1:W-:Y:S04]  /*05b0*/  @!P2 STS [R8+0x38], R21 ;  /* 0x000038150800a388 */ /* 0x0083e80000000800 */
[----:B----4-:R1:W-:Y:S06]  /*05c0*/  @!P1 STS [R8+0x3c], R25 ;  /* 0x00003c1908009388 */ /* 0x0103ec0000000800 */
[----:B------:R-:W-:Y:S05]  /*05d0*/  @P0 BRA `(.L_x_2) ;  /* 0xfffffff800e00947 */ /* 0x000fea000383ffff */
.L_x_1:
[----:B------:R-:W-:Y:S05]  /*05e0*/  BRA.U !UP1, `(.L_x_0) ;  /* 0x0000000509787547 */ /* 0x000fea000b800000 */
[----:B------:R-:W-:Y:S02]  /*05f0*/  UISETP.GE.U32.AND UP0, UPT, UR8, 0x8, UPT ;  /* 0x000000080800788c */ /* 0x000fe4000bf06070 */
[----:B------:R-:W-:-:S04]  /*0600*/  ULOP3.LUT UR7, UR6, 0x7, URZ, 0xc0, !UPT ;  /* 0x0000000706077892 */ /* 0x000fc8000f8ec0ff */
[----:B------:R-:W-:-:S03]  /*0610*/  UISETP.NE.AND UP1, UPT, UR7, URZ, UPT ;  /* 0x000000ff0700728c */ /* 0x000fc6000bf25270 */
[----:B------:R-:W-:Y:S08]  /*0620*/  BRA.U !UP0, `(.L_x_3) ;  /* 0x0000000108a47547 */ /* 0x000ff0000b800000 */
[----:B------:R-:W2:Y:S01]  /*0630*/  LDCU UR8, c[0x0][0x388] ;  /* 0x00007100ff0877ac */ /* 0x000ea20008000800 */
[----:B------:R-:W3:Y:S01]  /*0640*/  LDC.64 R4, c[0x0][0x380] ;  /* 0x0000e000ff047b82 */ /* 0x000ee20000000a00 */
[----:B-1----:R-:W-:-:S05]  /*0650*/  IMAD.IADD R11, R2, 0x1, R3 ;  /* 0x00000001020b7824 */ /* 0x002fca00078e0203 */
[C---:B--2---:R-:W-:Y:S01]  /*0660*/  ISETP.GE.AND P6, PT, R11.reuse, UR8, PT ;  /* 0x000000080b007c0c */ /* 0x044fe2000bfc6270 */
[----:B---3--:R-:W-:-:S12]  /*0670*/  IMAD.WIDE R4, R11, 0x4, R4 ;  /* 0x000000040b047825 */ /* 0x008fd800078e0204 */
[----:B0-----:R-:W2:Y:S01]  /*0680*/  @!P6 LDG.E R7, desc[UR10][R4.64] ;  /* 0x0000000a0407e981 */ /* 0x001ea2000c1e1900 */
[----:B------:R-:W0:Y:S01]  /*0690*/  S2UR UR5, SR_CgaCtaId ;  /* 0x00000000000579c3 */ /* 0x000e220000008800 */
[C---:B------:R-:W-:Y:S01]  /*06a0*/  VIADD R6, R11.reuse, 0x1 ;  /* 0x000000010b067836 */ /* 0x040fe20000000000 */
[----:B------:R-:W-:Y:S01]  /*06b0*/  UMOV UR4, 0x400 ;  /* 0x0000040000047882 */ /* 0x000fe20000000000 */
[C---:B------:R-:W-:Y:S02]  /*06c0*/  VIADD R9, R11.reuse, 0x3 ;  /* 0x000000030b097836 */ /* 0x040fe40000000000 */
[----:B------:R-:W-:Y:S01]  /*06d0*/  VIADD R8, R11, 0x2 ;  /* 0x000000020b087836 */ /* 0x000fe20000000000 */
[----:B------:R-:W-:Y:S01]  /*06e0*/  ISETP.GE.AND P5, PT, R6, UR8, PT ;  /* 0x0000000806007c0c */ /* 0x000fe2000bfa6270 */
[----:B------:R-:W-:Y:S01]  /*06f0*/  IMAD R6, R0, UR6, R3 ;  /* 0x0000000600067c24 */ /* 0x000fe2000f8e0203 */
[----:B------:R-:W-:Y:S01]  /*0700*/  ISETP.GE.AND P3, PT, R9, UR8, PT ;  /* 0x0000000809007c0c */ /* 0x000fe2000bf66270 */
[C---:B------:R-:W-:Y:S01]  /*0710*/  VIADD R9, R11.reuse, 0x5 ;  /* 0x000000050b097836 */ /* 0x040fe20000000000 */
[----:B------:R-:W-:Y:S01]  /*0720*/  ISETP.GE.AND P4, PT, R8, UR8, PT ;  /* 0x0000000808007c0c */ /* 0x000fe2000bf86270 */
[C---:B------:R-:W-:Y:S01]  /*0730*/  VIADD R10, R11.reuse, 0x6 ;  /* 0x000000060b0a7836 */ /* 0x040fe20000000000 */
[----:B------:R-:W-:-:S02]  /*0740*/  IADD3 R8, PT, PT, R11, 0x4, RZ ;  /* 0x000000040b087810 */ /* 0x000fc40007ffe0ff */
[----:B------:R-:W-:Y:S02]  /*0750*/  ISETP.GE.AND P1, PT, R9, UR8, PT ;  /* 0x0000000809007c0c */ /* 0x000fe4000bf26270 */
[----:B------:R-:W-:Y:S02]  /*0760*/  ISETP.GE.AND P2, PT, R8, UR8, PT ;  /* 0x0000000808007c0c */ /* 0x000fe4000bf46270 */
[----:B------:R-:W-:-:S03]  /*0770*/  ISETP.GE.AND P0, PT, R10, UR8, PT ;  /* 0x000000080a007c0c */ /* 0x000fc6000bf06270 */
[----:B------:R-:W3:Y:S01]  /*0780*/  @!P3 LDG.E R9, desc[UR10][R4.64+0xc] ;  /* 0x00000c0a0409b981 */ /* 0x000ee2000c1e1900 */
[----:B0-----:R-:W-:-:S03]  /*0790*/  ULEA UR4, UR5, UR4, 0x18 ;  /* 0x0000000405047291 */ /* 0x001fc6000f8ec0ff */
[----:B------:R-:W4:Y:S04]  /*07a0*/  @!P4 LDG.E R8, desc[UR10][R4.64+0x8] ;  /* 0x0000080a0408c981 */ /* 0x000f28000c1e1900 */
[----:B------:R-:W5:Y:S01]  /*07b0*/  @!P2 LDG.E R10, desc[UR10][R4.64+0x10] ;  /* 0x0000100a040aa981 */ /* 0x000f62000c1e1900 */
[----:B------:R-:W-:Y:S01]  /*07c0*/  LEA R14, R6, UR4, 0x2 ;  /* 0x00000004060e7c11 */ /* 0x000fe2000f8e10ff */
[----:B------:R-:W-:Y:S02]  /*07d0*/  VIADD R6, R11, 0x7 ;  /* 0x000000070b067836 */ /* 0x000fe40000000000 */
[----:B------:R-:W5:Y:S04]  /*07e0*/  @!P1 LDG.E R11, desc[UR10][R4.64+0x14] ;  /* 0x0000140a040b9981 */ /* 0x000f68000c1e1900 */
[----:B------:R-:W5:Y:S04]  /*07f0*/  @!P0 LDG.E R12, desc[UR10][R4.64+0x18] ;  /* 0x0000180a040c8981 */ /* 0x000f68000c1e1900 */
[----:B--2---:R2:W-:Y:S01]  /*0800*/  @!P6 STS [R14], R7 ;  /* 0x000000070e00e388 */ /* 0x0045e20000000800 */
[----:B------:R-:W-:-:S03]  /*0810*/  ISETP.GE.AND P6, PT, R6, UR8, PT ;  /* 0x0000000806007c0c */ /* 0x000fc6000bfc6270 */
[----:B------:R-:W2:Y:S10]  /*0820*/  @!P5 LDG.E R6, desc[UR10][R4.64+0x4] ;  /* 0x0000040a0406d981 */ /* 0x000eb4000c1e1900 */
[----:B------:R-:W2:Y:S04]  /*0830*/  @!P6 LDG.E R13, desc[UR10][R4.64+0x1c] ;  /* 0x00001c0a040de981 */ /* 0x000ea8000c1e1900 */
[----:B---3--:R3:W-:Y:S04]  /*0840*/  @!P3 STS [R14+0xc], R9 ;  /* 0x00000c090e00b388 */ /* 0x0087e80000000800 */
[----:B----4-:R3:W-:Y:S04]  /*0850*/  @!P4 STS [R14+0x8], R8 ;  /* 0x000008080e00c388 */ /* 0x0107e80000000800 */
[----:B-----5:R3:W-:Y:S04]  /*0860*/  @!P2 STS [R14+0x10], R10 ;  /* 0x0000100a0e00a388 */ /* 0x0207e80000000800 */
[----:B------:R3:W-:Y:S04]  /*0870*/  @!P1 STS [R14+0x14], R11 ;  /* 0x0000140b0e009388 */ /* 0x0007e80000000800 */
[----:B------:R3:W-:Y:S01]  /*0880*/  @!P0 STS [R14+0x18], R12 ;  /* 0x0000180c0e008388 */ /* 0x0007e20000000800 */
[----:B------:R-:W-:-:S03]  /*0890*/  IADD3 R3, PT, PT, R3, 0x8, RZ ;  /* 0x0000000803037810 */ /* 0x000fc60007ffe0ff */
[----:B--2---:R3:W-:Y:S04]  /*08a0*/  @!P5 STS [R14+0x4], R6 ;  /* 0x000004060e00d388 */ /* 0x0047e80000000800 */
[----:B------:R3:W-:Y:S02]  /*08b0*/  @!P6 STS [R14+0x1c], R13 ;  /* 0x00001c0d0e00e388 */ /* 0x0007e40000000800 */
.L_x_3:
[----:B------:R-:W-:Y:S05]  /*08c0*/  BRA.U !UP1, `(.L_x_0) ;  /* 0x0000000109c07547 */ /* 0x000fea000b800000 */
[----:B------:R-:W-:Y:S02]  /*08d0*/  UISETP.GE.U32.AND UP0, UPT, UR7, 0x4, UPT ;  /* 0x000000040700788c */ /* 0x000fe4000bf06070 */
[----:B------:R-:W-:-:S04]  /*08e0*/  ULOP3.LUT UR8, UR6, 0x3, URZ, 0xc0, !UPT ;  /* 0x0000000306087892 */ /* 0x000fc8000f8ec0ff */
[----:B------:R-:W-:-:S03]  /*08f0*/  UISETP.NE.AND UP1, UPT, UR8, URZ, UPT ;  /* 0x000000ff0800728c */ /* 0x000fc6000bf25270 */
[----:B------:R-:W-:Y:S08]  /*0900*/  BRA.U !UP0, `(.L_x_4) ;  /* 0x0000000108647547 */ /* 0x000ff0000b800000 */
[----:B------:R-:W2:Y:S01]  /*0910*/  LDCU UR4, c[0x0][0x388] ;  /* 0x00007100ff0477ac */ /* 0x000ea20008000800 */
[----:B------:R-:W4:Y:S01]  /*0920*/  LDC.64 R4, c[0x0][0x380] ;  /* 0x0000e000ff047b82 */ /* 0x000f220000000a00 */
[----:B------:R-:W-:-:S04]  /*0930*/  IMAD.IADD R7, R2, 0x1, R3 ;  /* 0x0000000102077824 */ /* 0x000fc800078e0203 */
[C---:B---3--:R-:W-:Y:S01]  /*0940*/  VIADD R6, R7.reuse, 0x1 ;  /* 0x0000000107067836 */ /* 0x048fe20000000000 */
[C---:B-1----:R-:W-:Y:S01]  /*0950*/  IADD3 R9, PT, PT, R7.reuse, 0x3, RZ ;  /* 0x0000000307097810 */ /* 0x042fe20007ffe0ff */
[C---:B------:R-:W-:Y:S01]  /*0960*/  VIADD R8, R7.reuse, 0x2 ;  /* 0x0000000207087836 */ /* 0x040fe20000000000 */
[----:B--2---:R-:W-:Y:S02]  /*0970*/  ISETP.GE.AND P0, PT, R7, UR4, PT ;  /* 0x0000000407007c0c */ /* 0x004fe4000bf06270 */
[----:B------:R-:W-:Y:S02]  /*0980*/  ISETP.GE.AND P1, PT, R6, UR4, PT ;  /* 0x0000000406007c0c */ /* 0x000fe4000bf26270 */
[----:B------:R-:W-:Y:S02]  /*0990*/  ISETP.GE.AND P2, PT, R8, UR4, PT ;  /* 0x0000000408007c0c */ /* 0x000fe4000bf46270 */
[----:B------:R-:W-:Y:S01]  /*09a0*/  ISETP.GE.AND P3, PT, R9, UR4, PT ;  /* 0x0000000409007c0c */ /* 0x000fe2000bf66270 */
[----:B----4-:R-:W-:-:S06]  /*09b0*/  IMAD.WIDE R4, R7, 0x4, R4 ;  /* 0x0000000407047825 */ /* 0x010fcc00078e0204 */
[----:B0-----:R-:W2:Y:S04]  /*09c0*/  @!P0 LDG.E R6, desc[UR10][R4.64] ;  /* 0x0000000a04068981 */ /* 0x001ea8000c1e1900 */
[----:B------:R-:W3:Y:S04]  /*09d0*/  @!P1 LDG.E R7, desc[UR10][R4.64+0x4] ;  /* 0x0000040a04079981 */ /* 0x000ee8000c1e1900 */
[----:B------:R-:W4:Y:S04]  /*09e0*/  @!P2 LDG.E R8, desc[UR10][R4.64+0x8] ;  /* 0x0000080a0408a981 */ /* 0x000f28000c1e1900 */
[----:B------:R-:W5:Y:S01]  /*09f0*/  @!P3 LDG.E R9, desc[UR10][R4.64+0xc] ;  /* 0x00000c0a0409b981 */ /* 0x000f62000c1e1900 */
[----:B------:R-:W0:Y:S01]  /*0a00*/  S2UR UR5, SR_CgaCtaId ;  /* 0x00000000000579c3 */ /* 0x000e220000008800 */
[----:B------:R-:W-:Y:S01]  /*0a10*/  UMOV UR4, 0x400 ;  /* 0x0000040000047882 */ /* 0x000fe20000000000 */
[----:B------:R-:W-:-:S02]  /*0a20*/  IMAD R10, R0, UR6, R3 ;  /* 0x00000006000a7c24 */ /* 0x000fc4000f8e0203 */
[----:B------:R-:W-:Y:S01]  /*0a30*/  VIADD R3, R3, 0x4 ;  /* 0x0000000403037836 */ /* 0x000fe20000000000 */
[----:B0-----:R-:W-:-:S06]  /*0a40*/  ULEA UR4, UR5, UR4, 0x18 ;  /* 0x0000000405047291 */ /* 0x001fcc000f8ec0ff */
[----:B------:R-:W-:-:S05]  /*0a50*/  LEA R10, R10, UR4, 0x2 ;  /* 0x000000040a0a7c11 */ /* 0x000fca000f8e10ff */
[----:B--2---:R2:W-:Y:S04]  /*0a60*/  @!P0 STS [R10], R6 ;  /* 0x000000060a008388 */ /* 0x0045e80000000800 */
[----:B---3--:R2:W-:Y:S04]  /*0a70*/  @!P1 STS [R10+0x4], R7 ;  /* 0x000004070a009388 */ /* 0x0085e80000000800 */
[----:B----4-:R2:W-:Y:S04]  /*0a80*/  @!P2 STS [R10+0x8], R8 ;  /* 0x000008080a00a388 */ /* 0x0105e80000000800 */
[----:B-----5:R2:W-:Y:S02]  /*0a90*/  @!P3 STS [R10+0xc], R9 ;  /* 0x00000c090a00b388 */ /* 0x0205e40000000800 */
.L_x_4:
[----:B------:R-:W-:Y:S05]  /*0aa0*/  BRA.U !UP1, `(.L_x_0) ;  /* 0x0000000109487547 */ /* 0x000fea000b800000 */
[----:B------:R-:W4:Y:S01]  /*0ab0*/  LDCU UR5, c[0x0][0x388] ;  /* 0x00007100ff0577ac */ /* 0x000f220008000800 */
[----:B------:R-:W-:-:S05]  /*0ac0*/  UMOV UR4, URZ ;  /* 0x000000ff00047c82 */ /* 0x000fca0008000000 */
.L_x_5:
[----:B0-2---:R-:W-:-:S05]  /*0ad0*/  IMAD.IADD R7, R2, 0x1, R3 ;  /* 0x0000000102077824 */ /* 0x005fca00078e0203 */
[----:B----4-:R-:W-:-:S13]  /*0ae0*/  ISETP.GE.AND P0, PT, R7, UR5, PT ;  /* 0x0000000507007c0c */ /* 0x010fda000bf06270 */
[----:B------:R-:W2:Y:S08]  /*0af0*/  @!P0 LDC.64 R4, c[0x0][0x380] ;  /* 0x0000e000ff048b82 */ /* 0x000eb00000000a00 */
[----:B---3--:R-:W3:Y:S01]  /*0b00*/  @!P0 LDC R6, c[0x0][0x390] ;  /* 0x0000e400ff068b82 */ /* 0x008ee20000000800 */
[----:B--2---:R-:W-:-:S06]  /*0b10*/  @!P0 IMAD.WIDE R4, R7, 0x4, R4 ;  /* 0x0000000407048825 */ /* 0x004fcc00078e0204 */
[----:B0-----:R-:W2:Y:S01]  /*0b20*/  @!P0 LDG.E R4, desc[UR10][R4.64] ;  /* 0x0000000a04048981 */ /* 0x001ea2000c1e1900 */
[----:B------:R-:W-:Y:S01]  /*0b30*/  @!P0 MOV R7, 0x400 ;  /* 0x0000040000078802 */ /* 0x000fe20000000f00 */
[----:B---3--:R-:W-:Y:S01]  /*0b40*/  @!P0 IMAD R6, R0, R6, R3 ;  /* 0x0000000600068224 */ /* 0x008fe200078e0203 */
[----:B------:R-:W-:Y:S01]  /*0b50*/  UIADD3 UR4, UPT, UPT, UR4, 0x1, URZ ;  /* 0x0000000104047890 */ /* 0x000fe2000fffe0ff */
[----:B-1----:R-:W0:Y:S01]  /*0b60*/  @!P0 S2R R8, SR_CgaCtaId ;  /* 0x0000000000088919 */ /* 0x002e220000008800 */
[----:B------:R-:W-:Y:S02]  /*0b70*/  IADD3 R3, PT, PT, R3, 0x1, RZ ;  /* 0x0000000103037810 */ /* 0x000fe40007ffe0ff */
[----:B------:R-:W-:Y:S01]  /*0b80*/  UISETP.NE.AND UP0, UPT, UR4, UR8, UPT ;  /* 0x000000080400728c */ /* 0x000fe2000bf05270 */
[----:B0-----:R-:W-:-:S05]  /*0b90*/  @!P0 LEA R7, R8, R7, 0x18 ;  /* 0x0000000708078211 */ /* 0x001fca00078ec0ff */
[----:B------:R-:W-:-:S05]  /*0ba0*/  @!P0 IMAD R7, R6, 0x4, R7 ;  /* 0x0000000406078824 */ /* 0x000fca00078e0207 */
[----:B--2---:R0:W-:Y:S01]  /*0bb0*/  @!P0 STS [R7], R4 ;  /* 0x0000000407008388 */ /* 0x0041e20000000800 */
[----:B------:R-:W-:Y:S05]  /*0bc0*/  BRA.U UP0, `(.L_x_5) ;  /* 0xfffffffd00c07547 */ /* 0x000fea000b83ffff */
.L_x_0:
[----:B------:R-:W4:Y:S08]  /*0bd0*/  LDC R2, c[0x0][0x388] ;  /* 0x0000e200ff027b82 */ /* 0x000f300000000800 */
[----:B------:R-:W-:Y:S01]  /*0be0*/  BAR.SYNC.DEFER_BLOCKING 0x0 ;  /* 0x0000000000007b1d */ /* 0x000fe20000010000 */
[----:B----4-:R-:W-:-:S13]  /*0bf0*/  ISETP.GE.AND P0, PT, R2, 0x2, PT ;  /* 0x000000020200780c */ /* 0x010fda0003f06270 */
[----:B0-----:R-:W-:Y:S05]  /*0c00*/  @!P0 EXIT ;  /* 0x000000000000894d */ /* 0x001fea0003800000 */
[----:B------:R-:W0:Y:S02]  /*0c10*/  LDC R5, c[0x0][0x390] ;  /* 0x0000e400ff057b82 */ /* 0x000e240000000800 */
[----:B0-----:R-:W-:-:S13]  /*0c20*/  ISETP.GE.AND P0, PT, R5, 0x1, PT ;  /* 0x000000010500780c */ /* 0x001fda0003f06270 */
[----:B------:R-:W-:Y:S05]  /*0c30*/  @!P0 EXIT ;  /* 0x000000000000894d */ /* 0x000fea0003800000 */
[----:B------:R-:W-:Y:S01]  /*0c40*/  IMAD R0, R0, R5, RZ ;  /* 0x0000000500007224 */ /* 0x000fe200078e02ff */
[----:B------:R-:W-:Y:S01]  /*0c50*/  PRMT R3, RZ, 0x7610, R3 ;  /* 0x00007610ff037816 */ /* 0x000fe20000000003 */
[----:B------:R-:W-:Y:S02]  /*0c60*/  UMOV UR4, 0x1 ;  /* 0x0000000100047882 */ /* 0x000fe40000000000 */
[----:B------:R-:W-:-:S07]  /*0c70*/  IMAD.IADD R2, R0, 0x1, R5 ;  /* 0x0000000100027824 */ /* 0x000fce00078e0205 */
.L_x_24:
[----:B------:R-:W-:Y:S01]  /*0c80*/  UISETP.GT.AND UP0, UPT, UR4, URZ, UPT ;  /* 0x000000ff0400728c */ /* 0x000fe2000bf04270 */
[----:B-123--:R-:W-:Y:S01]  /*0c90*/  IMAD.MOV.U32 R9, RZ, RZ, R0 ;  /* 0x000000ffff097224 */ /* 0x00efe200078e0000 */
[----:B------:R-:W-:-:S07]  /*0ca0*/  USHF.L.U32 UR5, UR4, 0x1, URZ ;  /* 0x0000000104057899 */ /* 0x000fce00080006ff */
[----:B0-----:R-:W-:Y:S05]  /*0cb0*/  BRA.U UP0, `(.L_x_6) ;  /* 0x0000000100207547 */ /* 0x001fea000b800000 */
[----:B------:R-:W-:Y:S01]  /*0cc0*/  BSSY.RECONVERGENT B0, `(.L_x_7) ;  /* 0x0000006000007945 */ /* 0x000fe20003800200 */
[----:B------:R-:W-:-:S07]  /*0cd0*/  IMAD.MOV.U32 R5, RZ, RZ, R0 ;  /* 0x000000ffff057224 */ /* 0x000fce00078e0000 */
.L_x_8:
[----:B------:R-:W-:Y:S02]  /*0ce0*/  IADD3 R5, PT, PT, R5, UR5, RZ ;  /* 0x0000000505057c10 */ /* 0x000fe4000fffe0ff */
[----:B------:R-:W-:Y:S02]  /*0cf0*/  LOP3.LUT R3, R3, 0x1, RZ, 0x3c, !PT ;  /* 0x0000000103037812 */ /* 0x000fe400078e3cff */
[----:B------:R-:W-:-:S13]  /*0d00*/  ISETP.GE.AND P0, PT, R5, R2, PT ;  /* 0x000000020500720c */ /* 0x000fda0003f06270 */
[----:B------:R-:W-:Y:S05]  /*0d10*/  @!P0 BRA `(.L_x_8) ;  /* 0xfffffffc00f08947 */ /* 0x000fea000383ffff */
[----:B------:R-:W-:Y:S05]  /*0d20*/  BSYNC.RECONVERGENT B0 ;  /* 0x0000000000007941 */ /* 0x000fea0003800200 */
.L_x_7:
[----:B------:R-:W-:Y:S05]  /*0d30*/  BRA `(.L_x_9) ;  /* 0x0000000800907947 */ /* 0x000fea0003800000 */
.L_x_6:
[----:B------:R-:W-:Y:S01]  /*0d40*/  BSSY.RECONVERGENT B1, `(.L_x_9) ;  /* 0x00000a3000017945 */ /* 0x000fe20003800200 */
.L_x_23:
[----:B0-----:R-:W0:Y:S01]  /*0d50*/  S2R R11, SR_CgaCtaId ;  /* 0x00000000000b7919 */ /* 0x001e220000008800 */
[----:B-1----:R-:W1:Y:S01]  /*0d60*/  LDCU UR6, c[0x0][0x388] ;  /* 0x00007100ff0677ac */ /* 0x002e620008000800 */
[----:B------:R-:W-:Y:S01]  /*0d70*/  VIADD R5, R9, UR4 ;  /* 0x0000000409057c36 */ /* 0x000fe20008000000 */
[----:B------:R-:W-:Y:S01]  /*0d80*/  PRMT R6, R3, 0x9910, RZ ;  /* 0x0000991003067816 */ /* 0x000fe200000000ff */
[----:B------:R-:W-:Y:S01]  /*0d90*/  IMAD.MOV.U32 R13, RZ, RZ, RZ ;  /* 0x000000ffff0d7224 */ /* 0x000fe200078e00ff */
[----:B------:R-:W-:Y:S02]  /*0da0*/  MOV R10, 0x400 ;  /* 0x00000400000a7802 */ /* 0x000fe40000000f00 */
[----:B------:R-:W-:-:S04]  /*0db0*/  ISETP.GT.AND P0, PT, R5, R2, PT ;  /* 0x000000020500720c */ /* 0x000fc80003f04270 */
[----:B-1----:R-:W-:Y:S02]  /*0dc0*/  SEL R4, R5, UR6, !P0 ;  /* 0x0000000605047c07 */ /* 0x002fe4000c000000 */
[----:B------:R-:W-:Y:S02]  /*0dd0*/  ISETP.NE.AND P0, PT, R6, RZ, PT ;  /* 0x000000ff0600720c */ /* 0x000fe40003f05270 */
[----:B------:R-:W-:Y:S01]  /*0de0*/  LOP3.LUT R6, R3, 0xffff, RZ, 0xc0, !PT ;  /* 0x0000ffff03067812 */ /* 0x000fe200078ec0ff */
[----:B------:R-:W-:Y:S01]  /*0df0*/  VIADD R7, R4, UR4 ;  /* 0x0000000404077c36 */ /* 0x000fe20008000000 */
[----:B------:R-:W-:Y:S02]  /*0e00*/  SEL R15, RZ, 0x1, P0 ;  /* 0x00000001ff0f7807 */ /* 0x000fe40000000000 */
[----:B------:R-:W-:Y:S02]  /*0e10*/  MOV R14, R4 ;  /* 0x00000004000e7202 */ /* 0x000fe40000000f00 */
[----:B------:R-:W-:-:S02]  /*0e20*/  ISETP.GT.AND P0, PT, R7, R2, PT ;  /* 0x000000020700720c */ /* 0x000fc40003f04270 */
[----:B0-----:R-:W-:Y:S02]  /*0e30*/  LEA R10, R11, R10, 0x18 ;  /* 0x0000000a0b0a7211 */ /* 0x001fe400078ec0ff */
[----:B------:R-:W-:-:S03]  /*0e40*/  SEL R7, R7, UR6, !P0 ;  /* 0x0000000607077c07 */ /* 0x000fc6000c000000 */
[--C-:B------:R-:W-:Y:S01]  /*0e50*/  IMAD R6, R6, 0x1f40, R10.reuse ;  /* 0x00001f4006067824 */ /* 0x100fe200078e020a */
[----:B------:R-:W-:Y:S01]  /*0e60*/  IADD3 R21, PT, PT, R7, 0x3, RZ ;  /* 0x0000000307157810 */ /* 0x000fe20007ffe0ff */
[----:B------:R-:W-:Y:S02]  /*0e70*/  IMAD R15, R15, 0x1f40, R10 ;  /* 0x00001f400f0f7824 */ /* 0x000fe400078e020a */
[C---:B------:R-:W-:Y:S02]  /*0e80*/  IMAD R12, R7.reuse, 0x4, R6 ;  /* 0x00000004070c7824 */ /* 0x040fe400078e0206 */
[C---:B------:R-:W-:Y:S02]  /*0e90*/  VIADD R11, R7.reuse, 0x1 ;  /* 0x00000001070b7836 */ /* 0x040fe40000000000 */
[----:B--23--:R-:W-:-:S07]  /*0ea0*/  VIADD R10, R7, 0x2 ;  /* 0x00000002070a7836 */ /* 0x00cfce0000000000 */
.L_x_22:
[--C-:B------:R-:W-:Y:S01]  /*0eb0*/  IMAD R17, R9, 0x4, R6.reuse ;  /* 0x0000000409117824 */ /* 0x100fe200078e0206 */
[----:B------:R-:W-:Y:S01]  /*0ec0*/  BSSY.RECONVERGENT B0, `(.L_x_10) ;  /* 0x0000085000007945 */ /* 0x000fe20003800200 */
[----:B01----:R-:W-:Y:S01]  /*0ed0*/  IMAD R19, R14, 0x4, R6 ;  /* 0x000000040e137824 */ /* 0x003fe200078e0206 */
[----:B------:R-:W-:Y:S01]  /*0ee0*/  MOV R16, R8 ;  /* 0x0000000800107202 */ /* 0x000fe20000000f00 */
[----:B------:R-:W-:Y:S02]  /*0ef0*/  VIADD R13, R13, 0x1 ;  /* 0x000000010d0d7836 */ /* 0x000fe40000000000 */
[----:B------:R-:W-:Y:S03]  /*0f00*/  LDS R17, [R17] ;  /* 0x0000000011117984 */ /* 0x000fe60000000800 */
[----:B------:R-:W-:Y:S01]  /*0f10*/  ISETP.NE.AND P0, PT, R13, UR4, PT ;  /* 0x000000040d007c0c */ /* 0x000fe2000bf05270 */
[----:B---3--:R-:W0:Y:S02]  /*0f20*/  LDS R18, [R19] ;  /* 0x0000000013127984 */ /* 0x008e240000000800 */
[----:B0-----:R-:W-:-:S13]  /*0f30*/  FSETP.GEU.AND P1, PT, R17, R18, PT ;  /* 0x000000121100720b */ /* 0x001fda0003f2e000 */
[----:B--2---:R-:W-:Y:S05]  /*0f40*/  @!P1 BRA `(.L_x_11) ;  /* 0x00000004001c9947 */ /* 0x004fea0003800000 */
[----:B------:R-:W-:Y:S01]  /*0f50*/  IMAD R23, R8, 0x4, R15 ;  /* 0x0000000408177824 */ /* 0x000fe200078e020f */
[----:B------:R-:W-:Y:S01]  /*0f60*/  BSSY.RECONVERGENT B2, `(.L_x_12) ;  /* 0x0000044000027945 */ /* 0x000fe20003800200 */
[----:B------:R-:W-:-:S03]  /*0f70*/  VIADD R14, R14, 0x1 ;  /* 0x000000010e0e7836 */ /* 0x000fc60000000000 */
[----:B------:R0:W-:Y:S02]  /*0f80*/  STS [R23], R18 ;  /* 0x0000001217007388 */ /* 0x0001e40000000800 */
[----:B------:R-:W-:-:S13]  /*0f90*/  ISETP.NE.AND P1, PT, R14, R7, PT ;  /* 0x000000070e00720c */ /* 0x000fda0003f25270 */
[----:B0-----:R-:W-:Y:S05]  /*0fa0*/  @P1 BRA `(.L_x_13) ;  /* 0x0000000000fc1947 */ /* 0x001fea0003800000 */
[----:B------:R-:W-:Y:S01]  /*0fb0*/  ISETP.GE.AND P1, PT, R9, R4, PT ;  /* 0x000000040900720c */ /* 0x000fe20003f26270 */
[----:B------:R-:W-:-:S12]  /*0fc0*/  IMAD.MOV.U32 R14, RZ, RZ, R7 ;  /* 0x000000ffff0e7224 */ /* 0x000fd800078e0007 */
[----:B------:R-:W-:Y:S05]  /*0fd0*/  @P1 BRA `(.L_x_13) ;  /* 0x0000000000f01947 */ /* 0x000fea0003800000 */
[C---:B------:R-:W-:Y:S01]  /*0fe0*/  IADD3 R8, PT, PT, -R9.reuse, R4, RZ ;  /* 0x0000000409087210 */ /* 0x040fe20007ffe1ff */
[----:B------:R-:W-:Y:S01]  /*0ff0*/  IMAD.IADD R14, R9, 0x1, -R4 ;  /* 0x00000001090e7824 */ /* 0x000fe200078e0a04 */
[----:B------:R-:W-:Y:S01]  /*1000*/  BSSY.RECONVERGENT B3, `(.L_x_14) ;  /* 0x0000019000037945 */ /* 0x000fe20003800200 */
[----:B------:R-:W-:Y:S01]  /*1010*/  IMAD.MOV.U32 R17, RZ, RZ, R9 ;  /* 0x000000ffff117224 */ /* 0x000fe200078e0009 */
[----:B------:R-:W-:Y:S02]  /*1020*/  LOP3.LUT P1, R19, R8, 0x3, RZ, 0xc0, !PT ;  /* 0x0000000308137812 */ /* 0x000fe4000782c0ff */
[----:B------:R-:W-:Y:S01]  /*1030*/  ISETP.GT.U32.AND P2, PT, R14, -0x4, PT ;  /* 0xfffffffc0e00780c */ /* 0x000fe20003f44070 */
[----:B------:R-:W-:Y:S01]  /*1040*/  IMAD.MOV.U32 R14, RZ, RZ, R7 ;  /* 0x000000ffff0e7224 */ /* 0x000fe200078e0007 */
[----:B------:R-:W-:-:S09]  /*1050*/  MOV R8, R16 ;  /* 0x0000001000087202 */ /* 0x000fd20000000f00 */
[----:B------:R-:W-:Y:S05]  /*1060*/  @!P1 BRA `(.L_x_15) ;  /* 0x0000000000489947 */ /* 0x000fea0003800000 */
[----:B------:R-:W0:Y:S01]  /*1070*/  LDS R18, [R12] ;  /* 0x000000000c127984 */ /* 0x000e220000000800 */
[----:B------:R-:W-:Y:S01]  /*1080*/  ISETP.NE.AND P1, PT, R19, 0x1, PT ;  /* 0x000000011300780c */ /* 0x000fe20003f25270 */
[----:B------:R-:W-:Y:S02]  /*1090*/  VIADD R8, R16, 0x1 ;  /* 0x0000000110087836 */ /* 0x000fe40000000000 */
[----:B------:R-:W-:Y:S02]  /*10a0*/  VIADD R17, R9, 0x1 ;  /* 0x0000000109117836 */ /* 0x000fe40000000000 */
[----:B------:R-:W-:Y:S01]  /*10b0*/  IMAD.MOV.U32 R14, RZ, RZ, R11 ;  /* 0x000000ffff0e7224 */ /* 0x000fe200078e000b */
[----:B0-----:R0:W-:Y:S07]  /*10c0*/  STS [R23], R18 ;  /* 0x0000001217007388 */ /* 0x0011ee0000000800 */
[----:B------:R-:W-:Y:S05]  /*10d0*/  @!P1 BRA `(.L_x_15) ;  /* 0x00000000002c9947 */ /* 0x000fea0003800000 */
[----:B0-----:R-:W0:Y:S01]  /*10e0*/  LDS R18, [R12+0x4] ;  /* 0x000004000c127984 */ /* 0x001e220000000800 */
[----:B------:R-:W-:Y:S01]  /*10f0*/  ISETP.NE.AND P1, PT, R19, 0x2, PT ;  /* 0x000000021300780c */ /* 0x000fe20003f25270 */
[----:B------:R-:W-:Y:S01]  /*1100*/  VIADD R17, R9, 0x2 ;  /* 0x0000000209117836 */ /* 0x000fe20000000000 */
[----:B------:R-:W-:Y:S01]  /*1110*/  IADD3 R8, PT, PT, R16, 0x2, RZ ;  /* 0x0000000210087810 */ /* 0x000fe20007ffe0ff */
[----:B------:R-:W-:-:S10]  /*1120*/  IMAD.MOV.U32 R14, RZ, RZ, R10 ;  /* 0x000000ffff0e7224 */ /* 0x000fd400078e000a */
[----:B------:R-:W-:Y:S01]  /*1130*/  @P1 VIADD R8, R16, 0x3 ;  /* 0x0000000310081836 */ /* 0x000fe20000000000 */
[----:B------:R-:W-:Y:S01]  /*1140*/  @P1 IADD3 R17, PT, PT, R9, 0x3, RZ ;  /* 0x0000000309111810 */ /* 0x000fe20007ffe0ff */
[----:B------:R-:W-:Y:S01]  /*1150*/  @P1 IMAD.MOV.U32 R14, RZ, RZ, R21 ;  /* 0x000000ffff0e1224 */ /* 0x000fe200078e0015 */
[----:B0-----:R-:W-:Y:S04]  /*1160*/  STS [R23+0x4], R18 ;  /* 0x0000041217007388 */ /* 0x001fe80000000800 */
[----:B------:R-:W0:Y:S04]  /*1170*/  @P1 LDS R19, [R12+0x8] ;  /* 0x000008000c131984 */ /* 0x000e280000000800 */
[----:B0-----:R1:W-:Y:S02]  /*1180*/  @P1 STS [R23+0x8], R19 ;  /* 0x0000081317001388 */ /* 0x0013e40000000800 */
.L_x_15:
[----:B------:R-:W-:Y:S05]  /*1190*/  BSYNC.RECONVERGENT B3 ;  /* 0x0000000000037941 */ /* 0x000fea0003800200 */
.L_x_14:
[----:B------:R-:W-:Y:S05]  /*11a0*/  @P2 BRA `(.L_x_13) ;  /* 0x00000000007c2947 */ /* 0x000fea0003800000 */
[----:B------:R-:W-:Y:S01]  /*11b0*/  IMAD R22, R14, 0x4, R6 ;  /* 0x000000040e167824 */ /* 0x000fe200078e0206 */
[----:B------:R-:W-:Y:S01]  /*11c0*/  IADD3 R17, PT, PT, R17, 0x4, RZ ;  /* 0x0000000411117810 */ /* 0x000fe20007ffe0ff */
[----:B01----:R-:W-:Y:S02]  /*11d0*/  IMAD R23, R8, 0x4, R15 ;  /* 0x0000000408177824 */ /* 0x003fe400078e020f */
[----:B------:R-:W-:Y:S01]  /*11e0*/  VIADD R14, R14, 0x4 ;  /* 0x000000040e0e7836 */ /* 0x000fe20000000000 */
[----:B------:R-:W0:Y:S01]  /*11f0*/  LDS R16, [R22] ;  /* 0x0000000016107984 */ /* 0x000e220000000800 */
[----:B------:R-:W-:Y:S01]  /*1200*/  ISETP.NE.AND P1, PT, R17, R4, PT ;  /* 0x000000041100720c */ /* 0x000fe20003f25270 */
[----:B------:R-:W-:Y:S02]  /*1210*/  VIADD R8, R8, 0x4 ;  /* 0x0000000408087836 */ /* 0x000fe40000000000 */
[----:B0-----:R-:W-:Y:S04]  /*1220*/  STS [R23], R16 ;  /* 0x0000001017007388 */ /* 0x001fe80000000800 */
[----:B------:R-:W0:Y:S04]  /*1230*/  LDS R18, [R22+0x4] ;  /* 0x0000040016127984 */ /* 0x000e280000000800 */
[----:B0-----:R-:W-:Y:S04]  /*1240*/  STS [R23+0x4], R18 ;  /* 0x0000041217007388 */ /* 0x001fe80000000800 */
[----:B------:R-:W0:Y:S04]  /*1250*/  LDS R19, [R22+0x8] ;  /* 0x0000080016137984 */ /* 0x000e280000000800 */
[----:B0-----:R-:W-:Y:S04]  /*1260*/  STS [R23+0x8], R19 ;  /* 0x0000081317007388 */ /* 0x001fe80000000800 */
[----:B------:R-:W0:Y:S04]  /*1270*/  LDS R20, [R22+0xc] ;  /* 0x00000c0016147984 */ /* 0x000e280000000800 */
[----:B0-----:R2:W-:Y:S01]  /*1280*/  STS [R23+0xc], R20 ;  /* 0x00000c1417007388 */ /* 0x0015e20000000800 */
[----:B------:R-:W-:Y:S05]  /*1290*/  @!P1 BRA `(.L_x_13) ;  /* 0x0000000000409947 */ /* 0x000fea0003800000 */
[----:B------:R-:W-:-:S07]  /*12a0*/  IMAD.MOV.U32 R27, RZ, RZ, R17 ;  /* 0x000000ffff1b7224 */ /* 0x000fce00078e0011 */
.L_x_16:
[----:B------:R-:W-:Y:S01]  /*12b0*/  LEA R16, R14, R6, 0x2 ;  /* 0x000000060e107211 */ /* 0x000fe200078e10ff */
[C---:B---3--:R-:W-:Y:S01]  /*12c0*/  IMAD R18, R8.reuse, 0x4, R15 ;  /* 0x0000000408127824 */ /* 0x048fe200078e020f */
[----:B------:R-:W-:Y:S01]  /*12d0*/  IADD3 R8, PT, PT, R8, 0x4, RZ ;  /* 0x0000000408087810 */ /* 0x000fe20007ffe0ff */
[----:B------:R-:W-:Y:S02]  /*12e0*/  VIADD R27, R27, 0x4 ;  /* 0x000000041b1b7836 */ /* 0x000fe40000000000 */
[----:B------:R-:W0:Y:S01]  /*12f0*/  LDS R17, [R16] ;  /* 0x0000000010117984 */ /* 0x000e220000000800 */
[----:B------:R-:W-:Y:S02]  /*1300*/  VIADD R14, R14, 0x4 ;  /* 0x000000040e0e7836 */ /* 0x000fe40000000000 */
[----:B------:R-:W-:Y:S01]  /*1310*/  ISETP.NE.AND P1, PT, R27, R4, PT ;  /* 0x000000041b00720c */ /* 0x000fe20003f25270 */
[----:B0-----:R-:W-:Y:S04]  /*1320*/  STS [R18], R17 ;  /* 0x0000001112007388 */ /* 0x001fe80000000800 */
[----:B------:R-:W0:Y:S04]  /*1330*/  LDS R19, [R16+0x4] ;  /* 0x0000040010137984 */ /* 0x000e280000000800 */
[----:B0-----:R-:W-:Y:S04]  /*1340*/  STS [R18+0x4], R19 ;  /* 0x0000041312007388 */ /* 0x001fe80000000800 */
[----:B--2---:R-:W0:Y:S04]  /*1350*/  LDS R23, [R16+0x8] ;  /* 0x0000080010177984 */ /* 0x004e280000000800 */
[----:B0-----:R-:W-:Y:S04]  /*1360*/  STS [R18+0x8], R23 ;  /* 0x0000081712007388 */ /* 0x001fe80000000800 */
[----:B------:R-:W0:Y:S04]  /*1370*/  LDS R25, [R16+0xc] ;  /* 0x00000c0010197984 */ /* 0x000e280000000800 */
[----:B0-----:R3:W-:Y:S01]  /*1380*/  STS [R18+0xc], R25 ;  /* 0x00000c1912007388 */ /* 0x0017e20000000800 */
[----:B------:R-:W-:Y:S05]  /*1390*/  @P1 BRA `(.L_x_16) ;  /* 0xfffffffc00c41947 */ /* 0x000fea000383ffff */
.L_x_13:
[----:B------:R-:W-:Y:S05]  /*13a0*/  BSYNC.RECONVERGENT B2 ;  /* 0x0000000000027941 */ /* 0x000fea0003800200 */
.L_x_12:
[----:B------:R-:W-:Y:S05]  /*13b0*/  BRA `(.L_x_17) ;  /* 0x0000000000d47947 */ /* 0x000fea0003800000 */
.L_x_11:
[C---:B------:R-:W-:Y:S02]  /*13c0*/  IMAD R20, R8.reuse, 0x4, R15 ;  /* 0x0000000408147824 */ /* 0x040fe400078e020f */
[----:B------:R-:W-:Y:S02]  /*13d0*/  VIADD R9, R9, 0x1 ;  /* 0x0000000109097836 */ /* 0x000fe40000000000 */
[----:B------:R-:W-:Y:S01]  /*13e0*/  VIADD R8, R8, 0x1 ;  /* 0x0000000108087836 */ /* 0x000fe20000000000 */
[----:B------:R4:W-:Y:S02]  /*13f0*/  STS [R20], R17 ;  /* 0x0000001114007388 */ /* 0x0009e40000000800 */
[----:B------:R-:W-:-:S13]  /*1400*/  ISETP.NE.AND P1, PT, R9, R4, PT ;  /* 0x000000040900720c */ /* 0x000fda0003f25270 */
[----:B----4-:R-:W-:Y:S05]  /*1410*/  @P1 BRA `(.L_x_17) ;  /* 0x0000000000bc1947 */ /* 0x010fea0003800000 */
[----:B------:R-:W-:Y:S02]  /*1420*/  ISETP.GE.AND P1, PT, R14, R7, PT ;  /* 0x000000070e00720c */ /* 0x000fe40003f26270 */
[----:B------:R-:W-:-:S11]  /*1430*/  MOV R9, R4 ;  /* 0x0000000400097202 */ /* 0x000fd60000000f00 */
[----:B------:R-:W-:Y:S05]  /*1440*/  @P1 BRA `(.L_x_17) ;  /* 0x0000000000b01947 */ /* 0x000fea0003800000 */
[----:B------:R-:W-:Y:S01]  /*1450*/  IMAD.IADD R9, R7, 0x1, -R14 ;  /* 0x0000000107097824 */ /* 0x000fe200078e0a0e */
[----:B------:R-:W-:Y:S01]  /*1460*/  BSSY.RECONVERGENT B2, `(.L_x_18) ;  /* 0x0000015000027945 */ /* 0x000fe20003800200 */
[----:B------:R-:W-:-:S03]  /*1470*/  IMAD.IADD R17, R14, 0x1, -R7 ;  /* 0x000000010e117824 */ /* 0x000fc600078e0a07 */
[----:B------:R-:W-:Y:S02]  /*1480*/  LOP3.LUT P1, R18, R9, 0x3, RZ, 0xc0, !PT ;  /* 0x0000000309127812 */ /* 0x000fe4000782c0ff */
[----:B------:R-:W-:Y:S01]  /*1490*/  ISETP.GT.U32.AND P2, PT, R17, -0x4, PT ;  /* 0xfffffffc1100780c */ /* 0x000fe20003f44070 */
[----:B------:R-:W-:-:S10]  /*14a0*/  IMAD.MOV.U32 R17, RZ, RZ, R14 ;  /* 0x000000ffff117224 */ /* 0x000fd400078e000e */
[----:B------:R-:W-:Y:S05]  /*14b0*/  @!P1 BRA `(.L_x_19) ;  /* 0x00000000003c9947 */ /* 0x000fea0003800000 */
[----:B------:R-:W0:Y:S01]  /*14c0*/  LDS R9, [R19] ;  /* 0x0000000013097984 */ /* 0x000e220000000800 */
[----:B------:R-:W-:Y:S01]  /*14d0*/  ISETP.NE.AND P1, PT, R18, 0x1, PT ;  /* 0x000000011200780c */ /* 0x000fe20003f25270 */
[----:B------:R-:W-:Y:S01]  /*14e0*/  VIADD R8, R16, 0x2 ;  /* 0x0000000210087836 */ /* 0x000fe20000000000 */
[----:B------:R-:W-:Y:S01]  /*14f0*/  IADD3 R17, PT, PT, R14, 0x1, RZ ;  /* 0x000000010e117810 */ /* 0x000fe20007ffe0ff */
[----:B0-----:R0:W-:Y:S10]  /*1500*/  STS [R20+0x4], R9 ;  /* 0x0000040914007388 */ /* 0x0011f40000000800 */
[----:B------:R-:W-:Y:S05]  /*1510*/  @!P1 BRA `(.L_x_19) ;  /* 0x0000000000249947 */ /* 0x000fea0003800000 */
[----:B0-----:R-:W0:Y:S01]  /*1520*/  LDS R9, [R19+0x4] ;  /* 0x0000040013097984 */ /* 0x001e220000000800 */
[----:B------:R-:W-:Y:S01]  /*1530*/  ISETP.NE.AND P1, PT, R18, 0x2, PT ;  /* 0x000000021200780c */ /* 0x000fe20003f25270 */
[----:B------:R-:W-:Y:S02]  /*1540*/  VIADD R17, R14, 0x2 ;  /* 0x000000020e117836 */ /* 0x000fe40000000000 */
[----:B------:R-:W-:-:S10]  /*1550*/  VIADD R8, R16, 0x3 ;  /* 0x0000000310087836 */ /* 0x000fd40000000000 */
[----:B------:R-:W-:Y:S01]  /*1560*/  @P1 IADD3 R17, PT, PT, R14, 0x3, RZ ;  /* 0x000000030e111810 */ /* 0x000fe20007ffe0ff */
[----:B------:R-:W-:Y:S01]  /*1570*/  @P1 VIADD R8, R16, 0x4 ;  /* 0x0000000410081836 */ /* 0x000fe20000000000 */
[----:B0-----:R-:W-:Y:S04]  /*1580*/  STS [R20+0x8], R9 ;  /* 0x0000080914007388 */ /* 0x001fe80000000800 */
[----:B------:R-:W0:Y:S04]  /*1590*/  @P1 LDS R18, [R19+0x8] ;  /* 0x0000080013121984 */ /* 0x000e280000000800 */
[----:B0-----:R1:W-:Y:S02]  /*15a0*/  @P1 STS [R20+0xc], R18 ;  /* 0x00000c1214001388 */ /* 0x0013e40000000800 */
.L_x_19:
[----:B------:R-:W-:Y:S05]  /*15b0*/  BSYNC.RECONVERGENT B2 ;  /* 0x0000000000027941 */ /* 0x000fea0003800200 */
.L_x_18:
[----:B0-----:R-:W-:Y:S02]  /*15c0*/  IMAD.MOV.U32 R9, RZ, RZ, R4 ;  /* 0x000000ffff097224 */ /* 0x001fe400078e0004 */
[----:B------:R-:W-:Y:S01]  /*15d0*/  IMAD.MOV.U32 R14, RZ, RZ, R7 ;  /* 0x000000ffff0e7224 */ /* 0x000fe200078e0007 */
[----:B------:R-:W-:Y:S06]  /*15e0*/  @P2 BRA `(.L_x_17) ;  /* 0x0000000000482947 */ /* 0x000fec0003800000 */
[----:B------:R-:W-:Y:S01]  /*15f0*/  BSSY.RECONVERGENT B2, `(.L_x_20) ;  /* 0x000000f000027945 */ /* 0x000fe20003800200 */
.L_x_21:
[C---:B------:R-:W-:Y:S01]  /*1600*/  LEA R9, R17.reuse, R6, 0x2 ;  /* 0x0000000611097211 */ /* 0x040fe200078e10ff */
[C---:B0-----:R-:W-:Y:S02]  /*1610*/  IMAD R23, R8.reuse, 0x4, R15 ;  /* 0x0000000408177824 */ /* 0x041fe400078e020f */
[----:B------:R-:W-:Y:S02]  /*1620*/  VIADD R17, R17, 0x4 ;  /* 0x0000000411117836 */ /* 0x000fe40000000000 */
[----:B------:R-:W0:Y:S01]  /*1630*/  LDS R14, [R9] ;  /* 0x00000000090e7984 */ /* 0x000e220000000800 */
[----:B------:R-:W-:Y:S02]  /*1640*/  VIADD R8, R8, 0x4 ;  /* 0x0000000408087836 */ /* 0x000fe40000000000 */
[----:B------:R-:W-:Y:S01]  /*1650*/  ISETP.NE.AND P1, PT, R17, R7, PT ;  /* 0x000000071100720c */ /* 0x000fe20003f25270 */
[----:B0-----:R-:W-:Y:S04]  /*1660*/  STS [R23], R14 ;  /* 0x0000000e17007388 */ /* 0x001fe80000000800 */
[----:B------:R-:W0:Y:S04]  /*1670*/  LDS R16, [R9+0x4] ;  /* 0x0000040009107984 */ /* 0x000e280000000800 */
[----:B0-----:R-:W-:Y:S04]  /*1680*/  STS [R23+0x4], R16 ;  /* 0x0000041017007388 */ /* 0x001fe80000000800 */
[----:B-1----:R-:W0:Y:S04]  /*1690*/  LDS R18, [R9+0x8] ;  /* 0x0000080009127984 */ /* 0x002e280000000800 */
[----:B0-----:R-:W-:Y:S04]  /*16a0*/  STS [R23+0x8], R18 ;  /* 0x0000081217007388 */ /* 0x001fe80000000800 */
[----:B------:R-:W0:Y:S04]  /*16b0*/  LDS R19, [R9+0xc] ;  /* 0x00000c0009137984 */ /* 0x000e280000000800 */
[----:B0-----:R0:W-:Y:S01]  /*16c0*/  STS [R23+0xc], R19 ;  /* 0x00000c1317007388 */ /* 0x0011e20000000800 */
[----:B------:R-:W-:Y:S05]  /*16d0*/  @P1 BRA `(.L_x_21) ;  /* 0xfffffffc00c81947 */ /* 0x000fea000383ffff */
[----:B------:R-:W-:Y:S05]  /*16e0*/  BSYNC.RECONVERGENT B2 ;  /* 0x0000000000027941 */ /* 0x000fea0003800200 */
.L_x_20:
[----:B------:R-:W-:Y:S01]  /*16f0*/  MOV R14, R7 ;  /* 0x00000007000e7202 */ /* 0x000fe20000000f00 */
[----:B------:R-:W-:-:S07]  /*1700*/  IMAD.MOV.U32 R9, RZ, RZ, R4 ;  /* 0x000000ffff097224 */ /* 0x000fce00078e0004 */
.L_x_17:
[----:B------:R-:W-:Y:S05]  /*1710*/  BSYNC.RECONVERGENT B0 ;  /* 0x0000000000007941 */ /* 0x000fea0003800200 */
.L_x_10:
[----:B------:R-:W-:Y:S05]  /*1720*/  @P0 BRA `(.L_x_22) ;  /* 0xfffffff400e00947 */ /* 0x000fea000383ffff */
[----:B------:R-:W-:Y:S01]  /*1730*/  VIADD R9, R5, UR4 ;  /* 0x0000000405097c36 */ /* 0x000fe20008000000 */
[----:B------:R-:W-:-:S04]  /*1740*/  LOP3.LUT R3, R3, 0x1, RZ, 0x3c, !PT ;  /* 0x0000000103037812 */ /* 0x000fc800078e3cff */
[----:B------:R-:W-:-:S13]  /*1750*/  ISETP.GE.AND P0, PT, R9, R2, PT ;  /* 0x000000020900720c */ /* 0x000fda0003f06270 */
[----:B------:R-:W-:Y:S05]  /*1760*/  @!P0 BRA `(.L_x_23) ;  /* 0xfffffff400788947 */ /* 0x000fea000383ffff */
[----:B------:R-:W-:Y:S05]  /*1770*/  BSYNC.RECONVERGENT B1 ;  /* 0x0000000000017941 */ /* 0x000fea0003800200 */
.L_x_9:
[----:B------:R-:W4:Y:S02]  /*1780*/  LDCU UR4, c[0x0][0x388] ;  /* 0x00007100ff0477ac */ /* 0x000f240008000800 */
[----:B----4-:R-:W-:-:S03]  /*1790*/  UISETP.GE.AND UP0, UPT, UR5, UR4, UPT ;  /* 0x000000040500728c */ /* 0x010fc6000bf06270 */
[----:B------:R-:W-:-:S06]  /*17a0*/  UMOV UR4, UR5 ;  /* 0x0000000500047c82 */ /* 0x000fcc0008000000 */
[----:B------:R-:W-:Y:S05]  /*17b0*/  BRA.U !UP0, `(.L_x_24) ;  /* 0xfffffff508307547 */ /* 0x000fea000b83ffff */
[----:B------:R-:W-:Y:S05]  /*17c0*/  EXIT ;  /* 0x000000000000794d */ /* 0x000fea0003800000 */
.L_x_25:
[----:B------:R-:W-:-:S00]  /*17d0*/  BRA `(.L_x_25) ;  /* 0xfffffffc00fc7947 */ /* 0x000fc0000383ffff */
[----:B------:R-:W-:-:S00]  /*17e0*/  NOP ;  /* 0x0000000000007918 */ /* 0x000fc00000000000 */
        /* <DEDUP_REMOVED lines=9> */
.L_x_26:


//--------------------- .nv.shared._Z8GPUMergePfiii --------------------------
	.section	.nv.shared._Z8GPUMergePfiii,"aw",@nobits
	.sectionflags	@""
	.align	4
.nv.shared._Z8GPUMergePfiii:
	.zero		17024


//--------------------- .nv.shared.reserved.0     --------------------------
	.section	.nv.shared.reserved.0,"aw",@nobits
	.weak		__nv_reservedSMEM_offset_0_alias
	.size		__nv_reservedSMEM_offset_0_alias, 0, 64
	.other		__nv_reservedSMEM_offset_0_alias,@"STO_CUDA_RESERVED_SHARED STV_DEFAULT"
__nv_reservedSMEM_offset_0_alias:
	.zero		0
	.zero		64


//--------------------- .nv.constant0._Z8GPUMergePfiii --------------------------
	.section	.nv.constant0._Z8GPUMergePfiii,"a",@progbits
	.sectionflags	@""
	.align	4
.nv.constant0._Z8GPUMergePfiii:
	.zero		916


//--------------------- SYMBOLS --------------------------

	.type		.nv.reservedSmem.offset0,@object
	.size		.nv.reservedSmem.offset0,0x4
	.type		.nv.reservedSmem.cap,@object
	.size		.nv.reservedSmem.cap,0x4
